//
// Generated by NVIDIA NVVM Compiler
//
// Compiler Build ID: CL-36424714
// Cuda compilation tools, release 13.0, V13.0.88
// Based on NVVM 20.0.0
//

.version 9.0
.target sm_100
.address_size 64

	// .globl	_Z20pairs_trading_kernelPKdS0_Pii
// _ZZ20pairs_trading_kernelPKdS0_PiiE6spread has been demoted
.global .align 1 .b8 _ZN34_INTERNAL_f77cc0ac_4_k_cu_e60225b44cuda3std3__45__cpo5beginE[1];
.global .align 1 .b8 _ZN34_INTERNAL_f77cc0ac_4_k_cu_e60225b44cuda3std3__45__cpo3endE[1];
.global .align 1 .b8 _ZN34_INTERNAL_f77cc0ac_4_k_cu_e60225b44cuda3std3__45__cpo6cbeginE[1];
.global .align 1 .b8 _ZN34_INTERNAL_f77cc0ac_4_k_cu_e60225b44cuda3std3__45__cpo4cendE[1];
.global .align 1 .b8 _ZN34_INTERNAL_f77cc0ac_4_k_cu_e60225b44cuda3std3__45__cpo6rbeginE[1];
.global .align 1 .b8 _ZN34_INTERNAL_f77cc0ac_4_k_cu_e60225b44cuda3std3__45__cpo4rendE[1];
.global .align 1 .b8 _ZN34_INTERNAL_f77cc0ac_4_k_cu_e60225b44cuda3std3__45__cpo7crbeginE[1];
.global .align 1 .b8 _ZN34_INTERNAL_f77cc0ac_4_k_cu_e60225b44cuda3std3__45__cpo5crendE[1];
.global .align 1 .b8 _ZN34_INTERNAL_f77cc0ac_4_k_cu_e60225b44cuda3std3__436_GLOBAL__N__f77cc0ac_4_k_cu_e60225b46ignoreE[1];
.global .align 1 .b8 _ZN34_INTERNAL_f77cc0ac_4_k_cu_e60225b44cuda3std3__419piecewise_constructE[1];
.global .align 1 .b8 _ZN34_INTERNAL_f77cc0ac_4_k_cu_e60225b44cuda3std3__48in_placeE[1];
.global .align 1 .b8 _ZN34_INTERNAL_f77cc0ac_4_k_cu_e60225b44cuda3std3__420unreachable_sentinelE[1];
.global .align 1 .b8 _ZN34_INTERNAL_f77cc0ac_4_k_cu_e60225b44cuda3std3__47nulloptE[1];
.global .align 1 .b8 _ZN34_INTERNAL_f77cc0ac_4_k_cu_e60225b44cuda3std3__48unexpectE[1];
.global .align 1 .b8 _ZN34_INTERNAL_f77cc0ac_4_k_cu_e60225b44cuda3std6ranges3__45__cpo4swapE[1];
.global .align 1 .b8 _ZN34_INTERNAL_f77cc0ac_4_k_cu_e60225b44cuda3std6ranges3__45__cpo9iter_moveE[1];
.global .align 1 .b8 _ZN34_INTERNAL_f77cc0ac_4_k_cu_e60225b44cuda3std6ranges3__45__cpo5beginE[1];
.global .align 1 .b8 _ZN34_INTERNAL_f77cc0ac_4_k_cu_e60225b44cuda3std6ranges3__45__cpo3endE[1];
.global .align 1 .b8 _ZN34_INTERNAL_f77cc0ac_4_k_cu_e60225b44cuda3std6ranges3__45__cpo6cbeginE[1];
.global .align 1 .b8 _ZN34_INTERNAL_f77cc0ac_4_k_cu_e60225b44cuda3std6ranges3__45__cpo4cendE[1];
.global .align 1 .b8 _ZN34_INTERNAL_f77cc0ac_4_k_cu_e60225b44cuda3std6ranges3__45__cpo7advanceE[1];
.global .align 1 .b8 _ZN34_INTERNAL_f77cc0ac_4_k_cu_e60225b44cuda3std6ranges3__45__cpo9iter_swapE[1];
.global .align 1 .b8 _ZN34_INTERNAL_f77cc0ac_4_k_cu_e60225b44cuda3std6ranges3__45__cpo4nextE[1];
.global .align 1 .b8 _ZN34_INTERNAL_f77cc0ac_4_k_cu_e60225b44cuda3std6ranges3__45__cpo4prevE[1];
.global .align 1 .b8 _ZN34_INTERNAL_f77cc0ac_4_k_cu_e60225b44cuda3std6ranges3__45__cpo4dataE[1];
.global .align 1 .b8 _ZN34_INTERNAL_f77cc0ac_4_k_cu_e60225b44cuda3std6ranges3__45__cpo5cdataE[1];
.global .align 1 .b8 _ZN34_INTERNAL_f77cc0ac_4_k_cu_e60225b44cuda3std6ranges3__45__cpo4sizeE[1];
.global .align 1 .b8 _ZN34_INTERNAL_f77cc0ac_4_k_cu_e60225b44cuda3std6ranges3__45__cpo5ssizeE[1];
.global .align 1 .b8 _ZN34_INTERNAL_f77cc0ac_4_k_cu_e60225b44cuda3std6ranges3__45__cpo8distanceE[1];
.global .align 1 .b8 _ZN34_INTERNAL_f77cc0ac_4_k_cu_e60225b46thrust24THRUST_300001_SM_1000_NS8cuda_cub3parE[1];
.global .align 1 .b8 _ZN34_INTERNAL_f77cc0ac_4_k_cu_e60225b46thrust24THRUST_300001_SM_1000_NS8cuda_cub10par_nosyncE[1];
.global .align 1 .b8 _ZN34_INTERNAL_f77cc0ac_4_k_cu_e60225b46thrust24THRUST_300001_SM_1000_NS6system6detail10sequential3seqE[1];
.global .align 1 .b8 _ZN34_INTERNAL_f77cc0ac_4_k_cu_e60225b46thrust24THRUST_300001_SM_1000_NS12placeholders2_1E[1];
.global .align 1 .b8 _ZN34_INTERNAL_f77cc0ac_4_k_cu_e60225b46thrust24THRUST_300001_SM_1000_NS12placeholders2_2E[1];
.global .align 1 .b8 _ZN34_INTERNAL_f77cc0ac_4_k_cu_e60225b46thrust24THRUST_300001_SM_1000_NS12placeholders2_3E[1];
.global .align 1 .b8 _ZN34_INTERNAL_f77cc0ac_4_k_cu_e60225b46thrust24THRUST_300001_SM_1000_NS12placeholders2_4E[1];
.global .align 1 .b8 _ZN34_INTERNAL_f77cc0ac_4_k_cu_e60225b46thrust24THRUST_300001_SM_1000_NS12placeholders2_5E[1];
.global .align 1 .b8 _ZN34_INTERNAL_f77cc0ac_4_k_cu_e60225b46thrust24THRUST_300001_SM_1000_NS12placeholders2_6E[1];
.global .align 1 .b8 _ZN34_INTERNAL_f77cc0ac_4_k_cu_e60225b46thrust24THRUST_300001_SM_1000_NS12placeholders2_7E[1];
.global .align 1 .b8 _ZN34_INTERNAL_f77cc0ac_4_k_cu_e60225b46thrust24THRUST_300001_SM_1000_NS12placeholders2_8E[1];
.global .align 1 .b8 _ZN34_INTERNAL_f77cc0ac_4_k_cu_e60225b46thrust24THRUST_300001_SM_1000_NS12placeholders2_9E[1];
.global .align 1 .b8 _ZN34_INTERNAL_f77cc0ac_4_k_cu_e60225b46thrust24THRUST_300001_SM_1000_NS12placeholders3_10E[1];
.global .align 1 .b8 _ZN34_INTERNAL_f77cc0ac_4_k_cu_e60225b46thrust24THRUST_300001_SM_1000_NS3seqE[1];

.visible .entry _Z20pairs_trading_kernelPKdS0_Pii(
	.param .u64 .ptr .align 1 _Z20pairs_trading_kernelPKdS0_Pii_param_0,
	.param .u64 .ptr .align 1 _Z20pairs_trading_kernelPKdS0_Pii_param_1,
	.param .u64 .ptr .align 1 _Z20pairs_trading_kernelPKdS0_Pii_param_2,
	.param .u32 _Z20pairs_trading_kernelPKdS0_Pii_param_3
)
{
	.reg .pred 	%p<21>;
	.reg .b32 	%r<83>;
	.reg .b64 	%rd<29>;
	.reg .b64 	%fd<121>;
	// demoted variable
	.shared .align 8 .b8 _ZZ20pairs_trading_kernelPKdS0_PiiE6spread[10048];
	ld.param.u64 	%rd6, [_Z20pairs_trading_kernelPKdS0_Pii_param_0];
	ld.param.u64 	%rd7, [_Z20pairs_trading_kernelPKdS0_Pii_param_1];
	ld.param.u64 	%rd8, [_Z20pairs_trading_kernelPKdS0_Pii_param_2];
	ld.param.u32 	%r23, [_Z20pairs_trading_kernelPKdS0_Pii_param_3];
	cvta.to.global.u64 	%rd1, %rd8;
	cvta.to.global.u64 	%rd2, %rd7;
	cvta.to.global.u64 	%rd3, %rd6;
	mov.u32 	%r24, %ctaid.x;
	mov.u32 	%r25, %ntid.x;
	mov.u32 	%r26, %tid.x;
	mad.lo.s32 	%r1, %r24, %r25, %r26;
	mov.u32 	%r27, %nctaid.x;
	mul.lo.s32 	%r2, %r25, %r27;
	setp.gt.s32 	%p1, %r1, 1255;
	@%p1 bra 	$L__BB0_7;
	add.s32 	%r28, %r1, %r2;
	max.s32 	%r29, %r28, 1256;
	setp.lt.s32 	%p2, %r28, 1256;
	selp.u32 	%r30, 1, 0, %p2;
	add.s32 	%r31, %r28, %r30;
	sub.s32 	%r32, %r29, %r31;
	div.u32 	%r33, %r32, %r2;
	add.s32 	%r3, %r33, %r30;
	and.b32  	%r34, %r3, 3;
	setp.eq.s32 	%p3, %r34, 3;
	mov.u32 	%r79, %r1;
	@%p3 bra 	$L__BB0_4;
	shl.b32 	%r35, %r1, 3;
	mov.u32 	%r36, _ZZ20pairs_trading_kernelPKdS0_PiiE6spread;
	add.s32 	%r77, %r36, %r35;
	shl.b32 	%r5, %r2, 3;
	add.s32 	%r37, %r3, 1;
	and.b32  	%r38, %r37, 3;
	neg.s32 	%r76, %r38;
	mov.u32 	%r79, %r1;
$L__BB0_3:
	.pragma "nounroll";
	mul.wide.s32 	%rd9, %r79, 8;
	add.s64 	%rd10, %rd2, %rd9;
	add.s64 	%rd11, %rd3, %rd9;
	ld.global.f64 	%fd4, [%rd11];
	ld.global.f64 	%fd5, [%rd10];
	sub.f64 	%fd6, %fd4, %fd5;
	st.shared.f64 	[%r77], %fd6;
	add.s32 	%r79, %r79, %r2;
	add.s32 	%r77, %r77, %r5;
	add.s32 	%r76, %r76, 1;
	setp.ne.s32 	%p4, %r76, 0;
	@%p4 bra 	$L__BB0_3;
$L__BB0_4:
	setp.lt.u32 	%p5, %r3, 3;
	@%p5 bra 	$L__BB0_7;
	mov.u32 	%r40, _ZZ20pairs_trading_kernelPKdS0_PiiE6spread;
	mul.wide.s32 	%rd15, %r2, 8;
	shl.b32 	%r42, %r2, 3;
	shl.b32 	%r46, %r2, 2;
$L__BB0_6:
	mul.wide.s32 	%rd12, %r79, 8;
	add.s64 	%rd13, %rd3, %rd12;
	ld.global.f64 	%fd7, [%rd13];
	add.s64 	%rd14, %rd2, %rd12;
	ld.global.f64 	%fd8, [%rd14];
	sub.f64 	%fd9, %fd7, %fd8;
	shl.b32 	%r39, %r79, 3;
	add.s32 	%r41, %r40, %r39;
	st.shared.f64 	[%r41], %fd9;
	add.s64 	%rd16, %rd13, %rd15;
	ld.global.f64 	%fd10, [%rd16];
	add.s64 	%rd17, %rd14, %rd15;
	ld.global.f64 	%fd11, [%rd17];
	sub.f64 	%fd12, %fd10, %fd11;
	add.s32 	%r43, %r41, %r42;
	st.shared.f64 	[%r43], %fd12;
	add.s64 	%rd18, %rd16, %rd15;
	ld.global.f64 	%fd13, [%rd18];
	add.s64 	%rd19, %rd17, %rd15;
	ld.global.f64 	%fd14, [%rd19];
	sub.f64 	%fd15, %fd13, %fd14;
	add.s32 	%r44, %r43, %r42;
	st.shared.f64 	[%r44], %fd15;
	add.s64 	%rd20, %rd18, %rd15;
	ld.global.f64 	%fd16, [%rd20];
	add.s64 	%rd21, %rd19, %rd15;
	ld.global.f64 	%fd17, [%rd21];
	sub.f64 	%fd18, %fd16, %fd17;
	add.s32 	%r45, %r44, %r42;
	st.shared.f64 	[%r45], %fd18;
	add.s32 	%r79, %r46, %r79;
	setp.lt.s32 	%p6, %r79, 1256;
	@%p6 bra 	$L__BB0_6;
$L__BB0_7:
	bar.sync 	0;
	add.s32 	%r81, %r1, 1256;
	setp.ge.s32 	%p7, %r81, %r23;
	@%p7 bra 	$L__BB0_33;
	add.s32 	%r47, %r1, %r2;
	add.s32 	%r17, %r81, %r2;
	max.s32 	%r48, %r23, %r17;
	sub.s32 	%r49, %r48, %r47;
	add.s32 	%r50, %r49, -1256;
	setp.ne.s32 	%p8, %r50, 0;
	selp.u32 	%r51, 1, 0, %p8;
	selp.s32 	%r52, -1, 0, %p8;
	add.s32 	%r53, %r50, %r52;
	div.u32 	%r54, %r53, %r2;
	add.s32 	%r18, %r54, %r51;
	and.b32  	%r55, %r18, 1;
	setp.eq.b32 	%p9, %r55, 1;
	@%p9 bra 	$L__BB0_16;
	shl.b32 	%r56, %r1, 3;
	mov.u32 	%r57, _ZZ20pairs_trading_kernelPKdS0_PiiE6spread;
	add.s32 	%r58, %r57, %r56;
	ld.shared.f64 	%fd19, [%r58];
	add.f64 	%fd20, %fd19, 0d0000000000000000;
	ld.shared.f64 	%fd21, [%r58+8];
	add.f64 	%fd22, %fd20, %fd21;
	mul.f64 	%fd23, %fd21, %fd21;
	fma.rn.f64 	%fd24, %fd19, %fd19, %fd23;
	ld.shared.f64 	%fd25, [%r58+16];
	add.f64 	%fd26, %fd22, %fd25;
	fma.rn.f64 	%fd27, %fd25, %fd25, %fd24;
	ld.shared.f64 	%fd28, [%r58+24];
	add.f64 	%fd29, %fd26, %fd28;
	fma.rn.f64 	%fd30, %fd28, %fd28, %fd27;
	ld.shared.f64 	%fd31, [%r58+32];
	add.f64 	%fd32, %fd29, %fd31;
	fma.rn.f64 	%fd33, %fd31, %fd31, %fd30;
	ld.shared.f64 	%fd34, [%r58+40];
	add.f64 	%fd35, %fd32, %fd34;
	fma.rn.f64 	%fd36, %fd34, %fd34, %fd33;
	ld.shared.f64 	%fd37, [%r58+48];
	add.f64 	%fd38, %fd35, %fd37;
	fma.rn.f64 	%fd39, %fd37, %fd37, %fd36;
	ld.shared.f64 	%fd40, [%r58+56];
	add.f64 	%fd41, %fd38, %fd40;
	fma.rn.f64 	%fd42, %fd40, %fd40, %fd39;
	div.rn.f64 	%fd43, %fd41, 0d4093A00000000000;
	div.rn.f64 	%fd44, %fd42, 0d4093A00000000000;
	mul.f64 	%fd45, %fd43, %fd43;
	sub.f64 	%fd46, %fd44, %fd45;
	sqrt.rn.f64 	%fd47, %fd46;
	mul.wide.s32 	%rd22, %r1, 8;
	add.s64 	%rd23, %rd3, %rd22;
	ld.global.f64 	%fd48, [%rd23+10048];
	add.s64 	%rd24, %rd2, %rd22;
	ld.global.f64 	%fd49, [%rd24+10048];
	sub.f64 	%fd50, %fd48, %fd49;
	sub.f64 	%fd51, %fd50, %fd43;
	div.rn.f64 	%fd1, %fd51, %fd47;
	setp.gt.f64 	%p10, %fd1, 0d3FF0000000000000;
	@%p10 bra 	$L__BB0_15;
	setp.lt.f64 	%p11, %fd1, 0dBFF0000000000000;
	@%p11 bra 	$L__BB0_14;
	abs.f64 	%fd52, %fd1;
	setp.lt.f64 	%p12, %fd52, 0d3FE999999999999A;
	@%p12 bra 	$L__BB0_13;
	atom.global.add.u32 	%r59, [%rd1+12], 1;
	mov.u32 	%r81, %r17;
	bra.uni 	$L__BB0_16;
$L__BB0_13:
	atom.global.add.u32 	%r60, [%rd1+8], 1;
	mov.u32 	%r81, %r17;
	bra.uni 	$L__BB0_16;
$L__BB0_14:
	atom.global.add.u32 	%r61, [%rd1+4], 1;
	mov.u32 	%r81, %r17;
	bra.uni 	$L__BB0_16;
$L__BB0_15:
	atom.global.add.u32 	%r62, [%rd1], 1;
	mov.u32 	%r81, %r17;
$L__BB0_16:
	setp.eq.s32 	%p13, %r18, 0;
	@%p13 bra 	$L__BB0_33;
	mov.u32 	%r64, _ZZ20pairs_trading_kernelPKdS0_PiiE6spread;
	shl.b32 	%r69, %r2, 3;
	mul.wide.s32 	%rd26, %r2, 8;
$L__BB0_18:
	shl.b32 	%r63, %r81, 3;
	add.s32 	%r21, %r64, %r63;
	ld.shared.f64 	%fd53, [%r21+-10048];
	add.f64 	%fd54, %fd53, 0d0000000000000000;
	ld.shared.f64 	%fd55, [%r21+-10040];
	add.f64 	%fd56, %fd54, %fd55;
	mul.f64 	%fd57, %fd55, %fd55;
	fma.rn.f64 	%fd58, %fd53, %fd53, %fd57;
	ld.shared.f64 	%fd59, [%r21+-10032];
	add.f64 	%fd60, %fd56, %fd59;
	fma.rn.f64 	%fd61, %fd59, %fd59, %fd58;
	ld.shared.f64 	%fd62, [%r21+-10024];
	add.f64 	%fd63, %fd60, %fd62;
	fma.rn.f64 	%fd64, %fd62, %fd62, %fd61;
	ld.shared.f64 	%fd65, [%r21+-10016];
	add.f64 	%fd66, %fd63, %fd65;
	fma.rn.f64 	%fd67, %fd65, %fd65, %fd64;
	ld.shared.f64 	%fd68, [%r21+-10008];
	add.f64 	%fd69, %fd66, %fd68;
	fma.rn.f64 	%fd70, %fd68, %fd68, %fd67;
	ld.shared.f64 	%fd71, [%r21+-10000];
	add.f64 	%fd72, %fd69, %fd71;
	fma.rn.f64 	%fd73, %fd71, %fd71, %fd70;
	ld.shared.f64 	%fd74, [%r21+-9992];
	add.f64 	%fd75, %fd72, %fd74;
	fma.rn.f64 	%fd76, %fd74, %fd74, %fd73;
	div.rn.f64 	%fd77, %fd75, 0d4093A00000000000;
	div.rn.f64 	%fd78, %fd76, 0d4093A00000000000;
	mul.f64 	%fd79, %fd77, %fd77;
	sub.f64 	%fd80, %fd78, %fd79;
	sqrt.rn.f64 	%fd81, %fd80;
	mul.wide.s32 	%rd25, %r81, 8;
	add.s64 	%rd4, %rd3, %rd25;
	ld.global.f64 	%fd82, [%rd4];
	add.s64 	%rd5, %rd2, %rd25;
	ld.global.f64 	%fd83, [%rd5];
	sub.f64 	%fd84, %fd82, %fd83;
	sub.f64 	%fd85, %fd84, %fd77;
	div.rn.f64 	%fd2, %fd85, %fd81;
	setp.leu.f64 	%p14, %fd2, 0d3FF0000000000000;
	@%p14 bra 	$L__BB0_20;
	atom.global.add.u32 	%r68, [%rd1], 1;
	bra.uni 	$L__BB0_25;
$L__BB0_20:
	setp.geu.f64 	%p15, %fd2, 0dBFF0000000000000;
	@%p15 bra 	$L__BB0_22;
	atom.global.add.u32 	%r67, [%rd1+4], 1;
	bra.uni 	$L__BB0_25;
$L__BB0_22:
	abs.f64 	%fd86, %fd2;
	setp.geu.f64 	%p16, %fd86, 0d3FE999999999999A;
	@%p16 bra 	$L__BB0_24;
	atom.global.add.u32 	%r66, [%rd1+8], 1;
	bra.uni 	$L__BB0_25;
$L__BB0_24:
	atom.global.add.u32 	%r65, [%rd1+12], 1;
$L__BB0_25:
	add.s32 	%r70, %r21, %r69;
	ld.shared.f64 	%fd87, [%r70+-10048];
	add.f64 	%fd88, %fd87, 0d0000000000000000;
	ld.shared.f64 	%fd89, [%r70+-10040];
	add.f64 	%fd90, %fd88, %fd89;
	mul.f64 	%fd91, %fd89, %fd89;
	fma.rn.f64 	%fd92, %fd87, %fd87, %fd91;
	ld.shared.f64 	%fd93, [%r70+-10032];
	add.f64 	%fd94, %fd90, %fd93;
	fma.rn.f64 	%fd95, %fd93, %fd93, %fd92;
	ld.shared.f64 	%fd96, [%r70+-10024];
	add.f64 	%fd97, %fd94, %fd96;
	fma.rn.f64 	%fd98, %fd96, %fd96, %fd95;
	ld.shared.f64 	%fd99, [%r70+-10016];
	add.f64 	%fd100, %fd97, %fd99;
	fma.rn.f64 	%fd101, %fd99, %fd99, %fd98;
	ld.shared.f64 	%fd102, [%r70+-10008];
	add.f64 	%fd103, %fd100, %fd102;
	fma.rn.f64 	%fd104, %fd102, %fd102, %fd101;
	ld.shared.f64 	%fd105, [%r70+-10000];
	add.f64 	%fd106, %fd103, %fd105;
	fma.rn.f64 	%fd107, %fd105, %fd105, %fd104;
	ld.shared.f64 	%fd108, [%r70+-9992];
	add.f64 	%fd109, %fd106, %fd108;
	fma.rn.f64 	%fd110, %fd108, %fd108, %fd107;
	div.rn.f64 	%fd111, %fd109, 0d4093A00000000000;
	div.rn.f64 	%fd112, %fd110, 0d4093A00000000000;
	mul.f64 	%fd113, %fd111, %fd111;
	sub.f64 	%fd114, %fd112, %fd113;
	sqrt.rn.f64 	%fd115, %fd114;
	add.s64 	%rd27, %rd4, %rd26;
	ld.global.f64 	%fd116, [%rd27];
	add.s64 	%rd28, %rd5, %rd26;
	ld.global.f64 	%fd117, [%rd28];
	sub.f64 	%fd118, %fd116, %fd117;
	sub.f64 	%fd119, %fd118, %fd111;
	div.rn.f64 	%fd3, %fd119, %fd115;
	setp.gt.f64 	%p17, %fd3, 0d3FF0000000000000;
	@%p17 bra 	$L__BB0_31;
	setp.lt.f64 	%p18, %fd3, 0dBFF0000000000000;
	@%p18 bra 	$L__BB0_30;
	abs.f64 	%fd120, %fd3;
	setp.lt.f64 	%p19, %fd120, 0d3FE999999999999A;
	@%p19 bra 	$L__BB0_29;
	atom.global.add.u32 	%r71, [%rd1+12], 1;
	bra.uni 	$L__BB0_32;
$L__BB0_29:
	atom.global.add.u32 	%r72, [%rd1+8], 1;
	bra.uni 	$L__BB0_32;
$L__BB0_30:
	atom.global.add.u32 	%r73, [%rd1+4], 1;
	bra.uni 	$L__BB0_32;
$L__BB0_31:
	atom.global.add.u32 	%r74, [%rd1], 1;
$L__BB0_32:
	shl.b32 	%r75, %r2, 1;
	add.s32 	%r81, %r81, %r75;
	setp.lt.s32 	%p20, %r81, %r23;
	@%p20 bra 	$L__BB0_18;
$L__BB0_33:
	ret;

}
	// .globl	_ZN3cub18CUB_300001_SM_10006detail11EmptyKernelIvEEvv
.visible .entry _ZN3cub18CUB_300001_SM_10006detail11EmptyKernelIvEEvv()
{


	ret;

}
	// .globl	_ZN3cub18CUB_300001_SM_10006detail8for_each13static_kernelINS2_12policy_hub_t12policy_500_tEmN6thrust24THRUST_300001_SM_1000_NS8cuda_cub20__uninitialized_fill7functorINS7_10device_ptrIiEEiEEEEvT0_T1_
.visible .entry _ZN3cub18CUB_300001_SM_10006detail8for_each13static_kernelINS2_12policy_hub_t12policy_500_tEmN6thrust24THRUST_300001_SM_1000_NS8cuda_cub20__uninitialized_fill7functorINS7_10device_ptrIiEEiEEEEvT0_T1_(
	.param .u64 _ZN3cub18CUB_300001_SM_10006detail8for_each13static_kernelINS2_12policy_hub_t12policy_500_tEmN6thrust24THRUST_300001_SM_1000_NS8cuda_cub20__uninitialized_fill7functorINS7_10device_ptrIiEEiEEEEvT0_T1__param_0,
	.param .align 8 .b8 _ZN3cub18CUB_300001_SM_10006detail8for_each13static_kernelINS2_12policy_hub_t12policy_500_tEmN6thrust24THRUST_300001_SM_1000_NS8cuda_cub20__uninitialized_fill7functorINS7_10device_ptrIiEEiEEEEvT0_T1__param_1[16]
)
.maxntid 256
{
	.reg .pred 	%p<4>;
	.reg .b16 	%rs<5>;
	.reg .b32 	%r<12>;
	.reg .b64 	%rd<16>;

	ld.param.u32 	%r3, [_ZN3cub18CUB_300001_SM_10006detail8for_each13static_kernelINS2_12policy_hub_t12policy_500_tEmN6thrust24THRUST_300001_SM_1000_NS8cuda_cub20__uninitialized_fill7functorINS7_10device_ptrIiEEiEEEEvT0_T1__param_1+8];
	ld.param.u64 	%rd4, [_ZN3cub18CUB_300001_SM_10006detail8for_each13static_kernelINS2_12policy_hub_t12policy_500_tEmN6thrust24THRUST_300001_SM_1000_NS8cuda_cub20__uninitialized_fill7functorINS7_10device_ptrIiEEiEEEEvT0_T1__param_1];
	ld.param.u64 	%rd5, [_ZN3cub18CUB_300001_SM_10006detail8for_each13static_kernelINS2_12policy_hub_t12policy_500_tEmN6thrust24THRUST_300001_SM_1000_NS8cuda_cub20__uninitialized_fill7functorINS7_10device_ptrIiEEiEEEEvT0_T1__param_0];
	mov.u32 	%r9, %ctaid.x;
	mul.wide.u32 	%rd1, %r9, 512;
	sub.s64 	%rd2, %rd5, %rd1;
	setp.lt.u64 	%p1, %rd2, 512;
	@%p1 bra 	$L__BB2_2;
	mov.u32 	%r11, %tid.x;
	cvta.to.global.u64 	%rd11, %rd4;
	cvt.u64.u32 	%rd12, %r11;
	add.s64 	%rd13, %rd1, %rd12;
	shl.b64 	%rd14, %rd13, 2;
	add.s64 	%rd15, %rd11, %rd14;
	st.global.u32 	[%rd15], %r3;
	st.global.u32 	[%rd15+1024], %r3;
	bra.uni 	$L__BB2_6;
$L__BB2_2:
	cvta.to.global.u64 	%rd6, %rd4;
	mov.u32 	%r2, %tid.x;
	cvt.u64.u32 	%rd7, %r2;
	setp.le.u64 	%p2, %rd2, %rd7;
	add.s64 	%rd8, %rd1, %rd7;
	shl.b64 	%rd9, %rd8, 2;
	add.s64 	%rd3, %rd6, %rd9;
	@%p2 bra 	$L__BB2_4;
	st.global.u32 	[%rd3], %r3;
$L__BB2_4:
	add.s32 	%r10, %r2, 256;
	cvt.u64.u32 	%rd10, %r10;
	setp.le.u64 	%p3, %rd2, %rd10;
	@%p3 bra 	$L__BB2_6;
	st.global.u32 	[%rd3+1024], %r3;
$L__BB2_6:
	ret;

}


// ===== COMPILED SASS (sm_100) =====

	.target	sm_100

	.elftype	@"ET_EXEC"


//--------------------- .note.nv.tkinfo           --------------------------
	.section	.note.nv.tkinfo,"",@"SHT_NOTE"
	.sectionflags	@"SHF_NOTE_NV_TKINFO"
	.tkinfo
        /*0018*/ 	.word	0x00000002
        /*0030*/ 	.string	""
        /*0030*/ 	.string	"ptxas"
        /*0030*/ 	.string	"Cuda compilation tools, release 13.0, V13.0.88"
        /*0030*/ 	.string	"Build cuda_13.0.r13.0/compiler.36424714_0"
        /*0030*/ 	.string	"-arch sm_100 -m 64 "



//--------------------- .note.nv.cuinfo           --------------------------
	.section	.note.nv.cuinfo,"",@"SHT_NOTE"
	.sectionflags	@"SHF_NOTE_NV_CUINFO"
        /*0018*/ 	.short	0x0002
        /*001a*/ 	.short	0x0064
        /*001c*/ 	.short	0x0082
	.zero		2


//--------------------- .nv.info                  --------------------------
	.section	.nv.info,"",@"SHT_CUDA_INFO"
	.align	4


	//----- nvinfo : EIATTR_REGCOUNT
	.align		4
        /*0000*/ 	.byte	0x04, 0x2f
        /*0002*/ 	.short	(.L_44 - .L_43)
	.align		4
.L_43:
        /*0004*/ 	.word	index@(_Z20pairs_trading_kernelPKdS0_Pii)
        /*0008*/ 	.word	0x00000024


	//----- nvinfo : EIATTR_FRAME_SIZE
	.align		4
.L_44:
        /*000c*/ 	.byte	0x04, 0x11
        /*000e*/ 	.short	(.L_46 - .L_45)
	.align		4
.L_45:
        /*0010*/ 	.word	index@($__internal_1_$__cuda_sm20_dsqrt_rn_f64_mediumpath_v1)
        /*0014*/ 	.word	0x00000000


	//----- nvinfo : EIATTR_FRAME_SIZE
	.align		4
.L_46:
        /*0018*/ 	.byte	0x04, 0x11
        /*001a*/ 	.short	(.L_48 - .L_47)
	.align		4
.L_47:
        /*001c*/ 	.word	index@($__internal_0_$__cuda_sm20_div_rn_f64_full)
        /*0020*/ 	.word	0x00000000


	//----- nvinfo : EIATTR_FRAME_SIZE
	.align		4
.L_48:
        /*0024*/ 	.byte	0x04, 0x11
        /*0026*/ 	.short	(.L_50 - .L_49)
	.align		4
.L_49:
        /*0028*/ 	.word	index@(_Z20pairs_trading_kernelPKdS0_Pii)
        /*002c*/ 	.word	0x00000000


	//----- nvinfo : EIATTR_REGCOUNT
	.align		4
.L_50:
        /*0030*/ 	.byte	0x04, 0x2f
        /*0032*/ 	.short	(.L_52 - .L_51)
	.align		4
.L_51:
        /*0034*/ 	.word	index@(_ZN3cub18CUB_300001_SM_10006detail11EmptyKernelIvEEvv)
        /*0038*/ 	.word	0x00000004


	//----- nvinfo : EIATTR_FRAME_SIZE
	.align		4
.L_52:
        /*003c*/ 	.byte	0x04, 0x11
        /*003e*/ 	.short	(.L_54 - .L_53)
	.align		4
.L_53:
        /*0040*/ 	.word	index@(_ZN3cub18CUB_300001_SM_10006detail11EmptyKernelIvEEvv)
        /*0044*/ 	.word	0x00000000


	//----- nvinfo : EIATTR_REGCOUNT
	.align		4
.L_54:
        /*0048*/ 	.byte	0x04, 0x2f
        /*004a*/ 	.short	(.L_56 - .L_55)
	.align		4
.L_55:
        /*004c*/ 	.word	index@(_ZN3cub18CUB_300001_SM_10006detail8for_each13static_kernelINS2_12policy_hub_t12policy_500_tEmN6thrust24THRUST_300001_SM_1000_NS8cuda_cub20__uninitialized_fill7functorINS7_10device_ptrIiEEiEEEEvT0_T1_)
        /*0050*/ 	.word	0x00000008


	//----- nvinfo : EIATTR_FRAME_SIZE
	.align		4
.L_56:
        /*0054*/ 	.byte	0x04, 0x11
        /*0056*/ 	.short	(.L_58 - .L_57)
	.align		4
.L_57:
        /*0058*/ 	.word	index@(_ZN3cub18CUB_300001_SM_10006detail8for_each13static_kernelINS2_12policy_hub_t12policy_500_tEmN6thrust24THRUST_300001_SM_1000_NS8cuda_cub20__uninitialized_fill7functorINS7_10device_ptrIiEEiEEEEvT0_T1_)
        /*005c*/ 	.word	0x00000000


	//----- nvinfo : EIATTR_MIN_STACK_SIZE
	.align		4
.L_58:
        /*0060*/ 	.byte	0x04, 0x12
        /*0062*/ 	.short	(.L_60 - .L_59)
	.align		4
.L_59:
        /*0064*/ 	.word	index@(_ZN3cub18CUB_300001_SM_10006detail8for_each13static_kernelINS2_12policy_hub_t12policy_500_tEmN6thrust24THRUST_300001_SM_1000_NS8cuda_cub20__uninitialized_fill7functorINS7_10device_ptrIiEEiEEEEvT0_T1_)
        /*0068*/ 	.word	0x00000000


	//----- nvinfo : EIATTR_MIN_STACK_SIZE
	.align		4
.L_60:
        /*006c*/ 	.byte	0x04, 0x12
        /*006e*/ 	.short	(.L_62 - .L_61)
	.align		4
.L_61:
        /*0070*/ 	.word	index@(_ZN3cub18CUB_300001_SM_10006detail11EmptyKernelIvEEvv)
        /*0074*/ 	.word	0x00000000


	//----- nvinfo : EIATTR_MIN_STACK_SIZE
	.align		4
.L_62:
        /*0078*/ 	.byte	0x04, 0x12
        /*007a*/ 	.short	(.L_64 - .L_63)
	.align		4
.L_63:
        /*007c*/ 	.word	index@(_Z20pairs_trading_kernelPKdS0_Pii)
        /*0080*/ 	.word	0x00000000
.L_64:


//--------------------- .nv.compat                --------------------------
	.section	.nv.compat,"",@"SHT_CUDA_COMPAT_INFO"
	.align	4
        /*0000*/ 	.byte	0x02, 0x09, 0x00, 0x00, 0x02, 0x02, 0x01, 0x00, 0x02, 0x05, 0x05, 0x00, 0x03, 0x07, 0x01, 0x01
        /*0010*/ 	.byte	0x02, 0x03, 0x00, 0x00, 0x02, 0x06, 0x01, 0x00, 0x04, 0x0b, 0x08, 0x00, 0x01, 0x00, 0x00, 0x00
        /*0020*/ 	.byte	0x00, 0x00, 0x00, 0x00


//--------------------- .nv.info._ZN3cub18CUB_300001_SM_10006detail8for_each13static_kernelINS2_12policy_hub_t12policy_500_tEmN6thrust24THRUST_300001_SM_1000_NS8cuda_cub20__uninitialized_fill7functorINS7_10device_ptrIiEEiEEEEvT0_T1_ --------------------------
	.section	.nv.info._ZN3cub18CUB_300001_SM_10006detail8for_each13static_kernelINS2_12policy_hub_t12policy_500_tEmN6thrust24THRUST_300001_SM_1000_NS8cuda_cub20__uninitialized_fill7functorINS7_10device_ptrIiEEiEEEEvT0_T1_,"",@"SHT_CUDA_INFO"
	.sectionflags	@""
	.align	4


	//----- nvinfo : EIATTR_CUDA_API_VERSION
	.align		4
        /*0000*/ 	.byte	0x04, 0x37
        /*0002*/ 	.short	(.L_66 - .L_65)
.L_65:
        /*0004*/ 	.word	0x00000082


	//----- nvinfo : EIATTR_KPARAM_INFO
	.align		4
.L_66:
        /*0008*/ 	.byte	0x04, 0x17
        /*000a*/ 	.short	(.L_68 - .L_67)
.L_67:
        /*000c*/ 	.word	0x00000000
        /*0010*/ 	.short	0x0001
        /*0012*/ 	.short	0x0008
        /*0014*/ 	.byte	0x00, 0xf0, 0x41, 0x00


	//----- nvinfo : EIATTR_KPARAM_INFO
	.align		4
.L_68:
        /*0018*/ 	.byte	0x04, 0x17
        /*001a*/ 	.short	(.L_70 - .L_69)
.L_69:
        /*001c*/ 	.word	0x00000000
        /*0020*/ 	.short	0x0000
        /*0022*/ 	.short	0x0000
        /*0024*/ 	.byte	0x00, 0xf0, 0x21, 0x00


	//----- nvinfo : EIATTR_SPARSE_MMA_MASK
	.align		4
.L_70:
        /*0028*/ 	.byte	0x03, 0x50
        /*002a*/ 	.short	0x0000


	//----- nvinfo : EIATTR_MAXREG_COUNT
	.align		4
        /*002c*/ 	.byte	0x03, 0x1b
        /*002e*/ 	.short	0x00ff


	//----- nvinfo : EIATTR_MERCURY_ISA_VERSION
	.align		4
        /*0030*/ 	.byte	0x03, 0x5f
        /*0032*/ 	.short	0x0101


	//----- nvinfo : EIATTR_VRC_CTA_INIT_COUNT
	.align		4
        /*0034*/ 	.byte	0x02, 0x4a
	.zero		1
	.zero		1


	//----- nvinfo : EIATTR_EXIT_INSTR_OFFSETS
	.align		4
        /*0038*/ 	.byte	0x04, 0x1c
        /*003a*/ 	.short	(.L_72 - .L_71)


	//   ....[0]....
.L_71:
        /*003c*/ 	.word	0x00000130


	//   ....[1]....
        /*0040*/ 	.word	0x00000230


	//   ....[2]....
        /*0044*/ 	.word	0x00000260


	//----- nvinfo : EIATTR_MAX_THREADS
	.align		4
.L_72:
        /*0048*/ 	.byte	0x04, 0x05
        /*004a*/ 	.short	(.L_74 - .L_73)
.L_73:
        /*004c*/ 	.word	0x00000100
        /*0050*/ 	.word	0x00000001
        /*0054*/ 	.word	0x00000001


	//----- nvinfo : EIATTR_CBANK_PARAM_SIZE
	.align		4
.L_74:
        /*0058*/ 	.byte	0x03, 0x19
        /*005a*/ 	.short	0x0018


	//----- nvinfo : EIATTR_PARAM_CBANK
	.align		4
        /*005c*/ 	.byte	0x04, 0x0a
        /*005e*/ 	.short	(.L_76 - .L_75)
	.align		4
.L_75:
        /*0060*/ 	.word	index@(.nv.constant0._ZN3cub18CUB_300001_SM_10006detail8for_each13static_kernelINS2_12policy_hub_t12policy_500_tEmN6thrust24THRUST_300001_SM_1000_NS8cuda_cub20__uninitialized_fill7functorINS7_10device_ptrIiEEiEEEEvT0_T1_)
        /*0064*/ 	.short	0x0380
        /*0066*/ 	.short	0x0018


	//----- nvinfo : EIATTR_SW_WAR
	.align		4
.L_76:
        /*0068*/ 	.byte	0x04, 0x36
        /*006a*/ 	.short	(.L_78 - .L_77)
.L_77:
        /*006c*/ 	.word	0x00000008
.L_78:


//--------------------- .nv.info._ZN3cub18CUB_300001_SM_10006detail11EmptyKernelIvEEvv --------------------------
	.section	.nv.info._ZN3cub18CUB_300001_SM_10006detail11EmptyKernelIvEEvv,"",@"SHT_CUDA_INFO"
	.sectionflags	@""
	.align	4


	//----- nvinfo : EIATTR_CUDA_API_VERSION
	.align		4
        /*0000*/ 	.byte	0x04, 0x37
        /*0002*/ 	.short	(.L_80 - .L_79)
.L_79:
        /*0004*/ 	.word	0x00000082


	//----- nvinfo : EIATTR_SPARSE_MMA_MASK
	.align		4
.L_80:
        /*0008*/ 	.byte	0x03, 0x50
        /*000a*/ 	.short	0x0000


	//----- nvinfo : EIATTR_MAXREG_COUNT
	.align		4
        /*000c*/ 	.byte	0x03, 0x1b
        /*000e*/ 	.short	0x00ff


	//----- nvinfo : EIATTR_MERCURY_ISA_VERSION
	.align		4
        /*0010*/ 	.byte	0x03, 0x5f
        /*0012*/ 	.short	0x0101


	//----- nvinfo : EIATTR_VRC_CTA_INIT_COUNT
	.align		4
        /*0014*/ 	.byte	0x02, 0x4a
	.zero		1
	.zero		1


	//----- nvinfo : EIATTR_EXIT_INSTR_OFFSETS
	.align		4
        /*0018*/ 	.byte	0x04, 0x1c
        /*001a*/ 	.short	(.L_82 - .L_81)


	//   ....[0]....
.L_81:
        /*001c*/ 	.word	0x00000010


	//----- nvinfo : EIATTR_SW_WAR
	.align		4
.L_82:
        /*0020*/ 	.byte	0x04, 0x36
        /*0022*/ 	.short	(.L_84 - .L_83)
.L_83:
        /*0024*/ 	.word	0x00000008
.L_84:


//--------------------- .nv.info._Z20pairs_trading_kernelPKdS0_Pii --------------------------
	.section	.nv.info._Z20pairs_trading_kernelPKdS0_Pii,"",@"SHT_CUDA_INFO"
	.sectionflags	@""
	.align	4


	//----- nvinfo : EIATTR_CUDA_API_VERSION
	.align		4
        /*0000*/ 	.byte	0x04, 0x37
        /*0002*/ 	.short	(.L_86 - .L_85)
.L_85:
        /*0004*/ 	.word	0x00000082


	//----- nvinfo : EIATTR_KPARAM_INFO
	.align		4
.L_86:
        /*0008*/ 	.byte	0x04, 0x17
        /*000a*/ 	.short	(.L_88 - .L_87)
.L_87:
        /*000c*/ 	.word	0x00000000
        /*0010*/ 	.short	0x0003
        /*0012*/ 	.short	0x0018
        /*0014*/ 	.byte	0x00, 0xf0, 0x11, 0x00


	//----- nvinfo : EIATTR_KPARAM_INFO
	.align		4
.L_88:
        /*0018*/ 	.byte	0x04, 0x17
        /*001a*/ 	.short	(.L_90 - .L_89)
.L_89:
        /*001c*/ 	.word	0x00000000
        /*0020*/ 	.short	0x0002
        /*0022*/ 	.short	0x0010
        /*0024*/ 	.byte	0x00, 0xf5, 0x21, 0x00


	//----- nvinfo : EIATTR_KPARAM_INFO
	.align		4
.L_90:
        /*0028*/ 	.byte	0x04, 0x17
        /*002a*/ 	.short	(.L_92 - .L_91)
.L_91:
        /*002c*/ 	.word	0x00000000
        /*0030*/ 	.short	0x0001
        /*0032*/ 	.short	0x0008
        /*0034*/ 	.byte	0x00, 0xf5, 0x21, 0x00


	//----- nvinfo : EIATTR_KPARAM_INFO
	.align		4
.L_92:
        /*0038*/ 	.byte	0x04, 0x17
        /*003a*/ 	.short	(.L_94 - .L_93)
.L_93:
        /*003c*/ 	.word	0x00000000
        /*0040*/ 	.short	0x0000
        /*0042*/ 	.short	0x0000
        /*0044*/ 	.byte	0x00, 0xf5, 0x21, 0x00


	//----- nvinfo : EIATTR_SPARSE_MMA_MASK
	.align		4
.L_94:
        /*0048*/ 	.byte	0x03, 0x50
        /*004a*/ 	.short	0x0000


	//----- nvinfo : EIATTR_MAXREG_COUNT
	.align		4
        /*004c*/ 	.byte	0x03, 0x1b
        /*004e*/ 	.short	0x00ff


	//----- nvinfo : EIATTR_NUM_BARRIERS
	.align		4
        /*0050*/ 	.byte	0x02, 0x4c
        /*0052*/ 	.byte	0x01
	.zero		1


	//----- nvinfo : EIATTR_MERCURY_ISA_VERSION
	.align		4
        /*0054*/ 	.byte	0x03, 0x5f
        /*0056*/ 	.short	0x0101


	//----- nvinfo : EIATTR_INT_WARP_WIDE_INSTR_OFFSETS
	.align		4
        /*0058*/ 	.byte	0x04, 0x31
        /*005a*/ 	.short	(.L_96 - .L_95)


	//   ....[0]....
.L_95:
        /*005c*/ 	.word	0x00001220


	//   ....[1]....
        /*0060*/ 	.word	0x000012a0


	//   ....[2]....
        /*0064*/ 	.word	0x00001330


	//   ....[3]....
        /*0068*/ 	.word	0x00001400


	//   ....[4]....
        /*006c*/ 	.word	0x00001d90


	//   ....[5]....
        /*0070*/ 	.word	0x00001e90


	//   ....[6]....
        /*0074*/ 	.word	0x00001f40


	//   ....[7]....
        /*0078*/ 	.word	0x00001fb0


	//   ....[8]....
        /*007c*/ 	.word	0x00002970


	//   ....[9]....
        /*0080*/ 	.word	0x000029e0


	//   ....[10]....
        /*0084*/ 	.word	0x00002a50


	//   ....[11]....
        /*0088*/ 	.word	0x00002b10


	//----- nvinfo : EIATTR_VRC_CTA_INIT_COUNT
	.align		4
.L_96:
        /*008c*/ 	.byte	0x02, 0x4a
	.zero		1
	.zero		1


	//----- nvinfo : EIATTR_EXIT_INSTR_OFFSETS
	.align		4
        /*0090*/ 	.byte	0x04, 0x1c
        /*0092*/ 	.short	(.L_98 - .L_97)


	//   ....[0]....
.L_97:
        /*0094*/ 	.word	0x00000690


	//   ....[1]....
        /*0098*/ 	.word	0x00001480


	//   ....[2]....
        /*009c*/ 	.word	0x00002ba0


	//----- nvinfo : EIATTR_CRS_STACK_SIZE
	.align		4
.L_98:
        /*00a0*/ 	.byte	0x04, 0x1e
        /*00a2*/ 	.short	(.L_100 - .L_99)
.L_99:
        /*00a4*/ 	.word	0x00000000


	//----- nvinfo : EIATTR_CBANK_PARAM_SIZE
	.align		4
.L_100:
        /*00a8*/ 	.byte	0x03, 0x19
        /*00aa*/ 	.short	0x001c


	//----- nvinfo : EIATTR_PARAM_CBANK
	.align		4
        /*00ac*/ 	.byte	0x04, 0x0a
        /*00ae*/ 	.short	(.L_102 - .L_101)
	.align		4
.L_101:
        /*00b0*/ 	.word	index@(.nv.constant0._Z20pairs_trading_kernelPKdS0_Pii)
        /*00b4*/ 	.short	0x0380
        /*00b6*/ 	.short	0x001c


	//----- nvinfo : EIATTR_SW_WAR
	.align		4
.L_102:
        /*00b8*/ 	.byte	0x04, 0x36
        /*00ba*/ 	.short	(.L_104 - .L_103)
.L_103:
        /*00bc*/ 	.word	0x00000008
.L_104:


//--------------------- .nv.callgraph             --------------------------
	.section	.nv.callgraph,"",@"SHT_CUDA_CALLGRAPH"
	.align	4
	.sectionentsize	8
	.align		4
        /*0000*/ 	.word	0x00000000
	.align		4
        /*0004*/ 	.word	0xffffffff
	.align		4
        /*0008*/ 	.word	0x00000000
	.align		4
        /*000c*/ 	.word	0xfffffffe
	.align		4
        /*0010*/ 	.word	0x00000000
	.align		4
        /*0014*/ 	.word	0xfffffffd
	.align		4
        /*0018*/ 	.word	0x00000000
	.align		4
        /*001c*/ 	.word	0xfffffffc


//--------------------- .nv.constant4             --------------------------
	.section	.nv.constant4,"a",@progbits
	.align	8
	.align		8
.nv.constant4:
        /*0000*/ 	.dword	_ZN34_INTERNAL_f77cc0ac_4_k_cu_e60225b44cuda3std3__45__cpo5beginE
	.align		8
        /*0008*/ 	.dword	_ZN34_INTERNAL_f77cc0ac_4_k_cu_e60225b44cuda3std3__45__cpo3endE
	.align		8
        /*0010*/ 	.dword	_ZN34_INTERNAL_f77cc0ac_4_k_cu_e60225b44cuda3std3__45__cpo6cbeginE
	.align		8
        /*0018*/ 	.dword	_ZN34_INTERNAL_f77cc0ac_4_k_cu_e60225b44cuda3std3__45__cpo4cendE
	.align		8
        /*0020*/ 	.dword	_ZN34_INTERNAL_f77cc0ac_4_k_cu_e60225b44cuda3std3__45__cpo6rbeginE
	.align		8
        /*0028*/ 	.dword	_ZN34_INTERNAL_f77cc0ac_4_k_cu_e60225b44cuda3std3__45__cpo4rendE
	.align		8
        /*0030*/ 	.dword	_ZN34_INTERNAL_f77cc0ac_4_k_cu_e60225b44cuda3std3__45__cpo7crbeginE
	.align		8
        /*0038*/ 	.dword	_ZN34_INTERNAL_f77cc0ac_4_k_cu_e60225b44cuda3std3__45__cpo5crendE
	.align		8
        /*0040*/ 	.dword	_ZN34_INTERNAL_f77cc0ac_4_k_cu_e60225b44cuda3std3__436_GLOBAL__N__f77cc0ac_4_k_cu_e60225b46ignoreE
	.align		8
        /*0048*/ 	.dword	_ZN34_INTERNAL_f77cc0ac_4_k_cu_e60225b44cuda3std3__419piecewise_constructE
	.align		8
        /*0050*/ 	.dword	_ZN34_INTERNAL_f77cc0ac_4_k_cu_e60225b44cuda3std3__48in_placeE
	.align		8
        /*0058*/ 	.dword	_ZN34_INTERNAL_f77cc0ac_4_k_cu_e60225b44cuda3std3__420unreachable_sentinelE
	.align		8
        /*0060*/ 	.dword	_ZN34_INTERNAL_f77cc0ac_4_k_cu_e60225b44cuda3std3__47nulloptE
	.align		8
        /*0068*/ 	.dword	_ZN34_INTERNAL_f77cc0ac_4_k_cu_e60225b44cuda3std3__48unexpectE
	.align		8
        /*0070*/ 	.dword	_ZN34_INTERNAL_f77cc0ac_4_k_cu_e60225b44cuda3std6ranges3__45__cpo4swapE
	.align		8
        /*0078*/ 	.dword	_ZN34_INTERNAL_f77cc0ac_4_k_cu_e60225b44cuda3std6ranges3__45__cpo9iter_moveE
	.align		8
        /*0080*/ 	.dword	_ZN34_INTERNAL_f77cc0ac_4_k_cu_e60225b44cuda3std6ranges3__45__cpo5beginE
	.align		8
        /*0088*/ 	.dword	_ZN34_INTERNAL_f77cc0ac_4_k_cu_e60225b44cuda3std6ranges3__45__cpo3endE
	.align		8
        /*0090*/ 	.dword	_ZN34_INTERNAL_f77cc0ac_4_k_cu_e60225b44cuda3std6ranges3__45__cpo6cbeginE
	.align		8
        /*0098*/ 	.dword	_ZN34_INTERNAL_f77cc0ac_4_k_cu_e60225b44cuda3std6ranges3__45__cpo4cendE
	.align		8
        /*00a0*/ 	.dword	_ZN34_INTERNAL_f77cc0ac_4_k_cu_e60225b44cuda3std6ranges3__45__cpo7advanceE
	.align		8
        /*00a8*/ 	.dword	_ZN34_INTERNAL_f77cc0ac_4_k_cu_e60225b44cuda3std6ranges3__45__cpo9iter_swapE
	.align		8
        /*00b0*/ 	.dword	_ZN34_INTERNAL_f77cc0ac_4_k_cu_e60225b44cuda3std6ranges3__45__cpo4nextE
	.align		8
        /*00b8*/ 	.dword	_ZN34_INTERNAL_f77cc0ac_4_k_cu_e60225b44cuda3std6ranges3__45__cpo4prevE
	.align		8
        /*00c0*/ 	.dword	_ZN34_INTERNAL_f77cc0ac_4_k_cu_e60225b44cuda3std6ranges3__45__cpo4dataE
	.align		8
        /*00c8*/ 	.dword	_ZN34_INTERNAL_f77cc0ac_4_k_cu_e60225b44cuda3std6ranges3__45__cpo5cdataE
	.align		8
        /*00d0*/ 	.dword	_ZN34_INTERNAL_f77cc0ac_4_k_cu_e60225b44cuda3std6ranges3__45__cpo4sizeE
	.align		8
        /*00d8*/ 	.dword	_ZN34_INTERNAL_f77cc0ac_4_k_cu_e60225b44cuda3std6ranges3__45__cpo5ssizeE
	.align		8
        /*00e0*/ 	.dword	_ZN34_INTERNAL_f77cc0ac_4_k_cu_e60225b44cuda3std6ranges3__45__cpo8distanceE
	.align		8
        /*00e8*/ 	.dword	_ZN34_INTERNAL_f77cc0ac_4_k_cu_e60225b46thrust24THRUST_300001_SM_1000_NS8cuda_cub3parE
	.align		8
        /*00f0*/ 	.dword	_ZN34_INTERNAL_f77cc0ac_4_k_cu_e60225b46thrust24THRUST_300001_SM_1000_NS8cuda_cub10par_nosyncE
	.align		8
        /*00f8*/ 	.dword	_ZN34_INTERNAL_f77cc0ac_4_k_cu_e60225b46thrust24THRUST_300001_SM_1000_NS6system6detail10sequential3seqE
	.align		8
        /*0100*/ 	.dword	_ZN34_INTERNAL_f77cc0ac_4_k_cu_e60225b46thrust24THRUST_300001_SM_1000_NS12placeholders2_1E
	.align		8
        /*0108*/ 	.dword	_ZN34_INTERNAL_f77cc0ac_4_k_cu_e60225b46thrust24THRUST_300001_SM_1000_NS12placeholders2_2E
	.align		8
        /*0110*/ 	.dword	_ZN34_INTERNAL_f77cc0ac_4_k_cu_e60225b46thrust24THRUST_300001_SM_1000_NS12placeholders2_3E
	.align		8
        /*0118*/ 	.dword	_ZN34_INTERNAL_f77cc0ac_4_k_cu_e60225b46thrust24THRUST_300001_SM_1000_NS12placeholders2_4E
	.align		8
        /*0120*/ 	.dword	_ZN34_INTERNAL_f77cc0ac_4_k_cu_e60225b46thrust24THRUST_300001_SM_1000_NS12placeholders2_5E
	.align		8
        /*0128*/ 	.dword	_ZN34_INTERNAL_f77cc0ac_4_k_cu_e60225b46thrust24THRUST_300001_SM_1000_NS12placeholders2_6E
	.align		8
        /*0130*/ 	.dword	_ZN34_INTERNAL_f77cc0ac_4_k_cu_e60225b46thrust24THRUST_300001_SM_1000_NS12placeholders2_7E
	.align		8
        /*0138*/ 	.dword	_ZN34_INTERNAL_f77cc0ac_4_k_cu_e60225b46thrust24THRUST_300001_SM_1000_NS12placeholders2_8E
	.align		8
        /*0140*/ 	.dword	_ZN34_INTERNAL_f77cc0ac_4_k_cu_e60225b46thrust24THRUST_300001_SM_1000_NS12placeholders2_9E
	.align		8
        /*0148*/ 	.dword	_ZN34_INTERNAL_f77cc0ac_4_k_cu_e60225b46thrust24THRUST_300001_SM_1000_NS12placeholders3_10E
	.align		8
        /*0150*/ 	.dword	_ZN34_INTERNAL_f77cc0ac_4_k_cu_e60225b46thrust24THRUST_300001_SM_1000_NS3seqE


//--------------------- .text._ZN3cub18CUB_300001_SM_10006detail8for_each13static_kernelINS2_12policy_hub_t12policy_500_tEmN6thrust24THRUST_300001_SM_1000_NS8cuda_cub20__uninitialized_fill7functorINS7_10device_ptrIiEEiEEEEvT0_T1_ --------------------------
	.section	.text._ZN3cub18CUB_300001_SM_10006detail8for_each13static_kernelINS2_12policy_hub_t12policy_500_tEmN6thrust24THRUST_300001_SM_1000_NS8cuda_cub20__uninitialized_fill7functorINS7_10device_ptrIiEEiEEEEvT0_T1_,"ax",@progbits
	.align	128
        .global         _ZN3cub18CUB_300001_SM_10006detail8for_each13static_kernelINS2_12policy_hub_t12policy_500_tEmN6thrust24THRUST_300001_SM_1000_NS8cuda_cub20__uninitialized_fill7functorINS7_10device_ptrIiEEiEEEEvT0_T1_
        .type           _ZN3cub18CUB_300001_SM_10006detail8for_each13static_kernelINS2_12policy_hub_t12policy_500_tEmN6thrust24THRUST_300001_SM_1000_NS8cuda_cub20__uninitialized_fill7functorINS7_10device_ptrIiEEiEEEEvT0_T1_,@function
        .size           _ZN3cub18CUB_300001_SM_10006detail8for_each13static_kernelINS2_12policy_hub_t12policy_500_tEmN6thrust24THRUST_300001_SM_1000_NS8cuda_cub20__uninitialized_fill7functorINS7_10device_ptrIiEEiEEEEvT0_T1_,(.L_x_61 - _ZN3cub18CUB_300001_SM_10006detail8for_each13static_kernelINS2_12policy_hub_t12policy_500_tEmN6thrust24THRUST_300001_SM_1000_NS8cuda_cub20__uninitialized_fill7functorINS7_10device_ptrIiEEiEEEEvT0_T1_)
        .other          _ZN3cub18CUB_300001_SM_10006detail8for_each13static_kernelINS2_12policy_hub_t12policy_500_tEmN6thrust24THRUST_300001_SM_1000_NS8cuda_cub20__uninitialized_fill7functorINS7_10device_ptrIiEEiEEEEvT0_T1_,@"STO_CUDA_ENTRY STV_DEFAULT"
_ZN3cub18CUB_300001_SM_10006detail8for_each13static_kernelINS2_12policy_hub_t12policy_500_tEmN6thrust24THRUST_300001_SM_1000_NS8cuda_cub20__uninitialized_fill7functorINS7_10device_ptrIiEEiEEEEvT0_T1_:
.text._ZN3cub18CUB_300001_SM_10006detail8for_each13static_kernelINS2_12policy_hub_t12policy_500_tEmN6thrust24THRUST_300001_SM_1000_NS8cuda_cub20__uninitialized_fill7functorINS7_10device_ptrIiEEiEEEEvT0_T1_:
[----:B------:R-:W-:Y:S08]  /*0000*/  LDC R1, c[0x0][0x37c] ;  /* 0x0000df00ff017b82 */ /* 0x000ff00000000800 */
[----:B------:R-:W0:Y:S01]  /*0010*/  S2UR UR4, SR_CTAID.X ;  /* 0x00000000000479c3 */ /* 0x000e220000002500 */
[----:B------:R-:W1:Y:S01]  /*0020*/  LDCU.64 UR6, c[0x0][0x380] ;  /* 0x00007000ff0677ac */ /* 0x000e620008000a00 */
[----:B------:R-:W2:Y:S01]  /*0030*/  LDCU.64 UR8, c[0x0][0x358] ;  /* 0x00006b00ff0877ac */ /* 0x000ea20008000a00 */
[----:B0-----:R-:W-:-:S04]  /*0040*/  UIMAD.WIDE.U32 UR4, UR4, 0x200, URZ ;  /* 0x00000200040478a5 */ /* 0x001fc8000f8e00ff */
[----:B-1----:R-:W-:-:S04]  /*0050*/  UIADD3 UR6, UP0, UPT, -UR4, UR6, URZ ;  /* 0x0000000604067290 */ /* 0x002fc8000ff1e1ff */
[----:B------:R-:W-:Y:S02]  /*0060*/  UIADD3.X UR7, UPT, UPT, ~UR5, UR7, URZ, UP0, !UPT ;  /* 0x0000000705077290 */ /* 0x000fe400087fe5ff */
[----:B------:R-:W-:-:S04]  /*0070*/  UISETP.GE.U32.AND UP0, UPT, UR6, 0x200, UPT ;  /* 0x000002000600788c */ /* 0x000fc8000bf06070 */
[----:B------:R-:W-:-:S09]  /*0080*/  UISETP.GE.U32.AND.EX UP0, UPT, UR7, URZ, UPT, UP0 ;  /* 0x000000ff0700728c */ /* 0x000fd2000bf06100 */
[----:B--2---:R-:W-:Y:S05]  /*0090*/  BRA.U !UP0, `(.L_x_0) ;  /* 0x0000000108287547 */ /* 0x004fea000b800000 */
[----:B------:R-:W0:Y:S01]  /*00a0*/  S2R R0, SR_TID.X ;  /* 0x0000000000007919 */ /* 0x000e220000002100 */
[----:B------:R-:W1:Y:S01]  /*00b0*/  LDCU.64 UR6, c[0x0][0x388] ;  /* 0x00007100ff0677ac */ /* 0x000e620008000a00 */
[----:B------:R-:W2:Y:S01]  /*00c0*/  LDC R5, c[0x0][0x390] ;  /* 0x0000e400ff057b82 */ /* 0x000ea20000000800 */
[----:B0-----:R-:W-:-:S05]  /*00d0*/  IADD3 R0, P0, PT, R0, UR4, RZ ;  /* 0x0000000400007c10 */ /* 0x001fca000ff1e0ff */
[----:B------:R-:W-:Y:S01]  /*00e0*/  IMAD.X R3, RZ, RZ, UR5, P0 ;  /* 0x00000005ff037e24 */ /* 0x000fe200080e06ff */
[----:B-1----:R-:W-:-:S04]  /*00f0*/  LEA R2, P0, R0, UR6, 0x2 ;  /* 0x0000000600027c11 */ /* 0x002fc8000f8010ff */
[----:B------:R-:W-:-:S05]  /*0100*/  LEA.HI.X R3, R0, UR7, R3, 0x2, P0 ;  /* 0x0000000700037c11 */ /* 0x000fca00080f1403 */
[----:B--2---:R-:W-:Y:S04]  /*0110*/  STG.E desc[UR8][R2.64], R5 ;  /* 0x0000000502007986 */ /* 0x004fe8000c101908 */
[----:B------:R-:W-:Y:S01]  /*0120*/  STG.E desc[UR8][R2.64+0x400], R5 ;  /* 0x0004000502007986 */ /* 0x000fe2000c101908 */
[----:B------:R-:W-:Y:S05]  /*0130*/  EXIT ;  /* 0x000000000000794d */ /* 0x000fea0003800000 */
.L_x_0:
[----:B------:R-:W0:Y:S01]  /*0140*/  S2R R0, SR_TID.X ;  /* 0x0000000000007919 */ /* 0x000e220000002100 */
[----:B------:R-:W-:Y:S01]  /*0150*/  IMAD.U32 R2, RZ, RZ, UR7 ;  /* 0x00000007ff027e24 */ /* 0x000fe2000f8e00ff */
[----:B------:R-:W1:Y:S01]  /*0160*/  LDCU.64 UR10, c[0x0][0x388] ;  /* 0x00007100ff0a77ac */ /* 0x000e620008000a00 */
[----:B------:R-:W-:Y:S01]  /*0170*/  IMAD.U32 R4, RZ, RZ, UR7 ;  /* 0x00000007ff047e24 */ /* 0x000fe2000f8e00ff */
[----:B0-----:R-:W-:-:S04]  /*0180*/  ISETP.LT.U32.AND P0, PT, R0, UR6, PT ;  /* 0x0000000600007c0c */ /* 0x001fc8000bf01070 */
[----:B------:R-:W-:Y:S01]  /*0190*/  ISETP.GT.U32.AND.EX P0, PT, R2, RZ, PT, P0 ;  /* 0x000000ff0200720c */ /* 0x000fe20003f04100 */
[C---:B------:R-:W-:Y:S01]  /*01a0*/  VIADD R2, R0.reuse, 0x100 ;  /* 0x0000010000027836 */ /* 0x040fe20000000000 */
[----:B------:R-:W-:-:S04]  /*01b0*/  IADD3 R0, P2, PT, R0, UR4, RZ ;  /* 0x0000000400007c10 */ /* 0x000fc8000ff5e0ff */
[----:B------:R-:W-:Y:S01]  /*01c0*/  ISETP.LT.U32.AND P1, PT, R2, UR6, PT ;  /* 0x0000000602007c0c */ /* 0x000fe2000bf21070 */
[----:B------:R-:W-:Y:S01]  /*01d0*/  IMAD.X R3, RZ, RZ, UR5, P2 ;  /* 0x00000005ff037e24 */ /* 0x000fe200090e06ff */
[----:B-1----:R-:W-:Y:S02]  /*01e0*/  LEA R2, P2, R0, UR10, 0x2 ;  /* 0x0000000a00027c11 */ /* 0x002fe4000f8410ff */
[----:B------:R-:W-:Y:S02]  /*01f0*/  ISETP.GT.U32.AND.EX P1, PT, R4, RZ, PT, P1 ;  /* 0x000000ff0400720c */ /* 0x000fe40003f24110 */
[----:B------:R-:W-:Y:S01]  /*0200*/  LEA.HI.X R3, R0, UR11, R3, 0x2, P2 ;  /* 0x0000000b00037c11 */ /* 0x000fe200090f1403 */
[----:B------:R-:W0:Y:S04]  /*0210*/  @P0 LDC R5, c[0x0][0x390] ;  /* 0x0000e400ff050b82 */ /* 0x000e280000000800 */
[----:B0-----:R0:W-:Y:S06]  /*0220*/  @P0 STG.E desc[UR8][R2.64], R5 ;  /* 0x0000000502000986 */ /* 0x0011ec000c101908 */
[----:B------:R-:W-:Y:S05]  /*0230*/  @!P1 EXIT ;  /* 0x000000000000994d */ /* 0x000fea0003800000 */
[----:B0-----:R-:W0:Y:S02]  /*0240*/  LDC R5, c[0x0][0x390] ;  /* 0x0000e400ff057b82 */ /* 0x001e240000000800 */
[----:B0-----:R-:W-:Y:S01]  /*0250*/  STG.E desc[UR8][R2.64+0x400], R5 ;  /* 0x0004000502007986 */ /* 0x001fe2000c101908 */
[----:B------:R-:W-:Y:S05]  /*0260*/  EXIT ;  /* 0x000000000000794d */ /* 0x000fea0003800000 */
.L_x_1:
[----:B------:R-:W-:-:S00]  /*0270*/  BRA `(.L_x_1) ;  /* 0xfffffffc00fc7947 */ /* 0x000fc0000383ffff */
[----:B------:R-:W-:-:S00]  /*0280*/  NOP ;  /* 0x0000000000007918 */ /* 0x000fc00000000000 */
[----:B------:R-:W-:-:S00]  /*0290*/  NOP ;  /* 0x0000000000007918 */ /* 0x000fc00000000000 */
[----:B------:R-:W-:-:S00]  /*02a0*/  NOP ;  /* 0x0000000000007918 */ /* 0x000fc00000000000 */
[----:B------:R-:W-:-:S00]  /*02b0*/  NOP ;  /* 0x0000000000007918 */ /* 0x000fc00000000000 */
[----:B------:R-:W-:-:S00]  /*02c0*/  NOP ;  /* 0x0000000000007918 */ /* 0x000fc00000000000 */
[----:B------:R-:W-:-:S00]  /*02d0*/  NOP ;  /* 0x0000000000007918 */ /* 0x000fc00000000000 */
[----:B------:R-:W-:-:S00]  /*02e0*/  NOP ;  /* 0x0000000000007918 */ /* 0x000fc00000000000 */
[----:B------:R-:W-:-:S00]  /*02f0*/  NOP ;  /* 0x0000000000007918 */ /* 0x000fc00000000000 */
.L_x_61:


//--------------------- .text._ZN3cub18CUB_300001_SM_10006detail11EmptyKernelIvEEvv --------------------------
	.section	.text._ZN3cub18CUB_300001_SM_10006detail11EmptyKernelIvEEvv,"ax",@progbits
	.align	128
        .global         _ZN3cub18CUB_300001_SM_10006detail11EmptyKernelIvEEvv
        .type           _ZN3cub18CUB_300001_SM_10006detail11EmptyKernelIvEEvv,@function
        .size           _ZN3cub18CUB_300001_SM_10006detail11EmptyKernelIvEEvv,(.L_x_62 - _ZN3cub18CUB_300001_SM_10006detail11EmptyKernelIvEEvv)
        .other          _ZN3cub18CUB_300001_SM_10006detail11EmptyKernelIvEEvv,@"STO_CUDA_ENTRY STV_DEFAULT"
_ZN3cub18CUB_300001_SM_10006detail11EmptyKernelIvEEvv:
.text._ZN3cub18CUB_300001_SM_10006detail11EmptyKernelIvEEvv:
[----:B------:R-:W-:Y:S01]  /*0000*/  LDC R1, c[0x0][0x37c] ;  /* 0x0000df00ff017b82 */ /* 0x000fe20000000800 */
[----:B------:R-:W-:Y:S05]  /*0010*/  EXIT ;  /* 0x000000000000794d */ /* 0x000fea0003800000 */
.L_x_2:
        /* <DEDUP_REMOVED lines=14> */
.L_x_62:


//--------------------- .text._Z20pairs_trading_kernelPKdS0_Pii --------------------------
	.section	.text._Z20pairs_trading_kernelPKdS0_Pii,"ax",@progbits
	.align	128
        .global         _Z20pairs_trading_kernelPKdS0_Pii
        .type           _Z20pairs_trading_kernelPKdS0_Pii,@function
        .size           _Z20pairs_trading_kernelPKdS0_Pii,(.L_x_60 - _Z20pairs_trading_kernelPKdS0_Pii)
        .other          _Z20pairs_trading_kernelPKdS0_Pii,@"STO_CUDA_ENTRY STV_DEFAULT"
_Z20pairs_trading_kernelPKdS0_Pii:
.text._Z20pairs_trading_kernelPKdS0_Pii:
[----:B------:R-:W-:Y:S01]  /*0000*/  LDC R1, c[0x0][0x37c] ;  /* 0x0000df00ff017b82 */ /* 0x000fe20000000800 */
[----:B------:R-:W0:Y:S07]  /*0010*/  S2R R21, SR_TID.X ;  /* 0x0000000000157919 */ /* 0x000e2e0000002100 */
[----:B------:R-:W0:Y:S01]  /*0020*/  S2UR UR4, SR_CTAID.X ;  /* 0x00000000000479c3 */ /* 0x000e220000002500 */
[----:B------:R-:W1:Y:S01]  /*0030*/  LDCU.64 UR8, c[0x0][0x358] ;  /* 0x00006b00ff0877ac */ /* 0x000e620008000a00 */
[----:B------:R-:W-:Y:S06]  /*0040*/  BSSY.RECONVERGENT B0, `(.L_x_3) ;  /* 0x0000060000007945 */ /* 0x000fec0003800200 */
[----:B------:R-:W0:Y:S01]  /*0050*/  LDC R0, c[0x0][0x360] ;  /* 0x0000d800ff007b82 */ /* 0x000e220000000800 */
[----:B------:R-:W2:Y:S01]  /*0060*/  LDCU UR5, c[0x0][0x370] ;  /* 0x00006e00ff0577ac */ /* 0x000ea20008000800 */
[----:B0-----:R-:W-:-:S02]  /*0070*/  IMAD R21, R0, UR4, R21 ;  /* 0x0000000400157c24 */ /* 0x001fc4000f8e0215 */
[----:B--2---:R-:W-:-:S03]  /*0080*/  IMAD R0, R0, UR5, RZ ;  /* 0x0000000500007c24 */ /* 0x004fc6000f8e02ff */
[----:B------:R-:W-:-:S13]  /*0090*/  ISETP.GT.AND P0, PT, R21, 0x4e7, PT ;  /* 0x000004e71500780c */ /* 0x000fda0003f04270 */
[----:B-1----:R-:W-:Y:S05]  /*00a0*/  @P0 BRA `(.L_x_4) ;  /* 0x0000000400640947 */ /* 0x002fea0003800000 */
[----:B------:R-:W0:Y:S01]  /*00b0*/  I2F.U32.RP R7, R0 ;  /* 0x0000000000077306 */ /* 0x000e220000209000 */
[--C-:B------:R-:W-:Y:S01]  /*00c0*/  IMAD.IADD R4, R21, 0x1, R0.reuse ;  /* 0x0000000115047824 */ /* 0x100fe200078e0200 */
[----:B------:R-:W-:Y:S01]  /*00d0*/  ISETP.NE.U32.AND P2, PT, R0, RZ, PT ;  /* 0x000000ff0000720c */ /* 0x000fe20003f45070 */
[----:B------:R-:W-:Y:S01]  /*00e0*/  IMAD.MOV R9, RZ, RZ, -R0 ;  /* 0x000000ffff097224 */ /* 0x000fe200078e0a00 */
[----:B------:R-:W-:Y:S02]  /*00f0*/  BSSY.RECONVERGENT B1, `(.L_x_5) ;  /* 0x000002f000017945 */ /* 0x000fe40003800200 */
[C---:B------:R-:W-:Y:S02]  /*0100*/  ISETP.GE.AND P0, PT, R4.reuse, 0x4e8, PT ;  /* 0x000004e80400780c */ /* 0x040fe40003f06270 */
[----:B------:R-:W-:Y:S02]  /*0110*/  VIMNMX R5, PT, PT, R4, 0x4e8, !PT ;  /* 0x000004e804057848 */ /* 0x000fe40007fe0100 */
[----:B------:R-:W-:-:S04]  /*0120*/  SEL R6, RZ, 0x1, P0 ;  /* 0x00000001ff067807 */ /* 0x000fc80000000000 */
[----:B------:R-:W-:Y:S01]  /*0130*/  IADD3 R5, PT, PT, R5, -R4, -R6 ;  /* 0x8000000405057210 */ /* 0x000fe20007ffe806 */
[----:B0-----:R-:W0:Y:S02]  /*0140*/  MUFU.RCP R7, R7 ;  /* 0x0000000700077308 */ /* 0x001e240000001000 */
[----:B0-----:R-:W-:-:S06]  /*0150*/  VIADD R2, R7, 0xffffffe ;  /* 0x0ffffffe07027836 */ /* 0x001fcc0000000000 */
[----:B------:R0:W1:Y:S02]  /*0160*/  F2I.FTZ.U32.TRUNC.NTZ R3, R2 ;  /* 0x0000000200037305 */ /* 0x000064000021f000 */
[----:B0-----:R-:W-:Y:S02]  /*0170*/  HFMA2 R2, -RZ, RZ, 0, 0 ;  /* 0x00000000ff027431 */ /* 0x001fe400000001ff */
[----:B-1----:R-:W-:-:S04]  /*0180*/  IMAD R9, R9, R3, RZ ;  /* 0x0000000309097224 */ /* 0x002fc800078e02ff */
[----:B------:R-:W-:-:S06]  /*0190*/  IMAD.HI.U32 R8, R3, R9, R2 ;  /* 0x0000000903087227 */ /* 0x000fcc00078e0002 */
[----:B------:R-:W-:-:S04]  /*01a0*/  IMAD.HI.U32 R3, R8, R5, RZ ;  /* 0x0000000508037227 */ /* 0x000fc800078e00ff */
[----:B------:R-:W-:-:S04]  /*01b0*/  IMAD.MOV R2, RZ, RZ, -R3 ;  /* 0x000000ffff027224 */ /* 0x000fc800078e0a03 */
[----:B------:R-:W-:-:S05]  /*01c0*/  IMAD R5, R0, R2, R5 ;  /* 0x0000000200057224 */ /* 0x000fca00078e0205 */
[----:B------:R-:W-:-:S13]  /*01d0*/  ISETP.GE.U32.AND P0, PT, R5, R0, PT ;  /* 0x000000000500720c */ /* 0x000fda0003f06070 */
[----:B------:R-:W-:Y:S02]  /*01e0*/  @P0 IMAD.IADD R5, R5, 0x1, -R0 ;  /* 0x0000000105050824 */ /* 0x000fe400078e0a00 */
[----:B------:R-:W-:-:S03]  /*01f0*/  @P0 VIADD R3, R3, 0x1 ;  /* 0x0000000103030836 */ /* 0x000fc60000000000 */
[----:B------:R-:W-:-:S13]  /*0200*/  ISETP.GE.U32.AND P1, PT, R5, R0, PT ;  /* 0x000000000500720c */ /* 0x000fda0003f26070 */
[----:B------:R-:W-:Y:S02]  /*0210*/  @P1 IADD3 R3, PT, PT, R3, 0x1, RZ ;  /* 0x0000000103031810 */ /* 0x000fe40007ffe0ff */
[----:B------:R-:W-:-:S05]  /*0220*/  @!P2 LOP3.LUT R3, RZ, R0, RZ, 0x33, !PT ;  /* 0x00000000ff03a212 */ /* 0x000fca00078e33ff */
[----:B------:R-:W-:Y:S02]  /*0230*/  IMAD.IADD R6, R6, 0x1, R3 ;  /* 0x0000000106067824 */ /* 0x000fe400078e0203 */
[----:B------:R-:W-:-:S03]  /*0240*/  IMAD.MOV.U32 R3, RZ, RZ, R21 ;  /* 0x000000ffff037224 */ /* 0x000fc600078e0015 */
[C---:B------:R-:W-:Y:S02]  /*0250*/  LOP3.LUT R2, R6.reuse, 0x3, RZ, 0xc0, !PT ;  /* 0x0000000306027812 */ /* 0x040fe400078ec0ff */
[----:B------:R-:W-:Y:S02]  /*0260*/  ISETP.GE.U32.AND P1, PT, R6, 0x3, PT ;  /* 0x000000030600780c */ /* 0x000fe40003f26070 */
[----:B------:R-:W-:-:S13]  /*0270*/  ISETP.NE.AND P0, PT, R2, 0x3, PT ;  /* 0x000000030200780c */ /* 0x000fda0003f05270 */
[----:B------:R-:W-:Y:S05]  /*0280*/  @!P0 BRA `(.L_x_6) ;  /* 0x0000000000548947 */ /* 0x000fea0003800000 */
[----:B------:R-:W0:Y:S01]  /*0290*/  S2UR UR5, SR_CgaCtaId ;  /* 0x00000000000579c3 */ /* 0x000e220000008800 */
[----:B------:R-:W-:Y:S01]  /*02a0*/  VIADD R6, R6, 0x1 ;  /* 0x0000000106067836 */ /* 0x000fe20000000000 */
[----:B------:R-:W-:Y:S01]  /*02b0*/  UMOV UR4, 0x400 ;  /* 0x0000040000047882 */ /* 0x000fe20000000000 */
[----:B------:R-:W-:-:S03]  /*02c0*/  MOV R3, R21 ;  /* 0x0000001500037202 */ /* 0x000fc60000000f00 */
[----:B------:R-:W-:Y:S02]  /*02d0*/  LOP3.LUT R6, R6, 0x3, RZ, 0xc0, !PT ;  /* 0x0000000306067812 */ /* 0x000fe400078ec0ff */
[----:B------:R-:W1:Y:S03]  /*02e0*/  LDC.64 R12, c[0x0][0x380] ;  /* 0x0000e000ff0c7b82 */ /* 0x000e660000000a00 */
[----:B------:R-:W-:-:S05]  /*02f0*/  IMAD.MOV R2, RZ, RZ, -R6 ;  /* 0x000000ffff027224 */ /* 0x000fca00078e0a06 */
[----:B------:R-:W2:Y:S01]  /*0300*/  LDC.64 R10, c[0x0][0x388] ;  /* 0x0000e200ff0a7b82 */ /* 0x000ea20000000a00 */
[----:B0-----:R-:W-:-:S06]  /*0310*/  ULEA UR4, UR5, UR4, 0x18 ;  /* 0x0000000405047291 */ /* 0x001fcc000f8ec0ff */
[----:B------:R-:W-:-:S07]  /*0320*/  LEA R15, R21, UR4, 0x3 ;  /* 0x00000004150f7c11 */ /* 0x000fce000f8e18ff */
.L_x_7:
[----:B--2---:R-:W-:-:S04]  /*0330*/  IMAD.WIDE R4, R3, 0x8, R10 ;  /* 0x0000000803047825 */ /* 0x004fc800078e020a */
[----:B-1----:R-:W-:Y:S02]  /*0340*/  IMAD.WIDE R6, R3, 0x8, R12 ;  /* 0x0000000803067825 */ /* 0x002fe400078e020c */
[----:B------:R-:W2:Y:S04]  /*0350*/  LDG.E.64 R4, desc[UR8][R4.64] ;  /* 0x0000000804047981 */ /* 0x000ea8000c1e1b00 */
[----:B------:R-:W2:Y:S01]  /*0360*/  LDG.E.64 R6, desc[UR8][R6.64] ;  /* 0x0000000806067981 */ /* 0x000ea2000c1e1b00 */
[----:B------:R-:W-:Y:S02]  /*0370*/  VIADD R2, R2, 0x1 ;  /* 0x0000000102027836 */ /* 0x000fe40000000000 */
[----:B------:R-:W-:-:S03]  /*0380*/  IMAD.IADD R3, R0, 0x1, R3 ;  /* 0x0000000100037824 */ /* 0x000fc600078e0203 */
[----:B------:R-:W-:Y:S01]  /*0390*/  ISETP.NE.AND P0, PT, R2, RZ, PT ;  /* 0x000000ff0200720c */ /* 0x000fe20003f05270 */
[----:B--2---:R-:W-:-:S07]  /*03a0*/  DADD R8, R6, -R4 ;  /* 0x0000000006087229 */ /* 0x004fce0000000804 */
[----:B------:R0:W-:Y:S02]  /*03b0*/  STS.64 [R15], R8 ;  /* 0x000000080f007388 */ /* 0x0001e40000000a00 */
[----:B0-----:R-:W-:-:S03]  /*03c0*/  LEA R15, R0, R15, 0x3 ;  /* 0x0000000f000f7211 */ /* 0x001fc600078e18ff */
[----:B------:R-:W-:Y:S05]  /*03d0*/  @P0 BRA `(.L_x_7) ;  /* 0xfffffffc00d40947 */ /* 0x000fea000383ffff */
.L_x_6:
[----:B------:R-:W-:Y:S05]  /*03e0*/  BSYNC.RECONVERGENT B1 ;  /* 0x0000000000017941 */ /* 0x000fea0003800200 */
.L_x_5:
[----:B------:R-:W-:Y:S05]  /*03f0*/  @!P1 BRA `(.L_x_4) ;  /* 0x0000000000909947 */ /* 0x000fea0003800000 */
[----:B------:R-:W0:Y:S01]  /*0400*/  S2R R5, SR_CgaCtaId ;  /* 0x0000000000057919 */ /* 0x000e220000008800 */
[----:B------:R-:W-:-:S04]  /*0410*/  MOV R2, 0x400 ;  /* 0x0000040000027802 */ /* 0x000fc80000000f00 */
[----:B0-----:R-:W-:-:S07]  /*0420*/  LEA R2, R5, R2, 0x18 ;  /* 0x0000000205027211 */ /* 0x001fce00078ec0ff */
.L_x_8:
[----:B0-----:R-:W0:Y:S08]  /*0430*/  LDC.64 R4, c[0x0][0x380] ;  /* 0x0000e000ff047b82 */ /* 0x001e300000000a00 */
[----:B------:R-:W1:Y:S01]  /*0440*/  LDC.64 R6, c[0x0][0x388] ;  /* 0x0000e200ff067b82 */ /* 0x000e620000000a00 */
[----:B0-----:R-:W-:-:S04]  /*0450*/  IMAD.WIDE R4, R3, 0x8, R4 ;  /* 0x0000000803047825 */ /* 0x001fc800078e0204 */
[----:B-1----:R-:W-:-:S04]  /*0460*/  IMAD.WIDE R8, R3, 0x8, R6 ;  /* 0x0000000803087825 */ /* 0x002fc800078e0206 */
[C---:B------:R-:W-:Y:S02]  /*0470*/  IMAD.WIDE R6, R0.reuse, 0x8, R4 ;  /* 0x0000000800067825 */ /* 0x040fe400078e0204 */
[----:B------:R-:W2:Y:S02]  /*0480*/  LDG.E.64 R4, desc[UR8][R4.64] ;  /* 0x0000000804047981 */ /* 0x000ea4000c1e1b00 */
[C---:B------:R-:W-:Y:S02]  /*0490*/  IMAD.WIDE R12, R0.reuse, 0x8, R8 ;  /* 0x00000008000c7825 */ /* 0x040fe400078e0208 */
[----:B------:R-:W2:Y:S02]  /*04a0*/  LDG.E.64 R8, desc[UR8][R8.64] ;  /* 0x0000000808087981 */ /* 0x000ea4000c1e1b00 */
[C---:B------:R-:W-:Y:S02]  /*04b0*/  IMAD.WIDE R10, R0.reuse, 0x8, R6 ;  /* 0x00000008000a7825 */ /* 0x040fe400078e0206 */
[----:B------:R-:W3:Y:S02]  /*04c0*/  LDG.E.64 R6, desc[UR8][R6.64] ;  /* 0x0000000806067981 */ /* 0x000ee4000c1e1b00 */
[----:B------:R-:W-:-:S02]  /*04d0*/  IMAD.WIDE R16, R0, 0x8, R12 ;  /* 0x0000000800107825 */ /* 0x000fc400078e020c */
[----:B------:R-:W3:Y:S02]  /*04e0*/  LDG.E.64 R12, desc[UR8][R12.64] ;  /* 0x000000080c0c7981 */ /* 0x000ee4000c1e1b00 */
[C---:B------:R-:W-:Y:S02]  /*04f0*/  IMAD.WIDE R14, R0.reuse, 0x8, R10 ;  /* 0x00000008000e7825 */ /* 0x040fe400078e020a */
[----:B------:R-:W4:Y:S02]  /*0500*/  LDG.E.64 R10, desc[UR8][R10.64] ;  /* 0x000000080a0a7981 */ /* 0x000f24000c1e1b00 */
[----:B------:R-:W-:Y:S02]  /*0510*/  IMAD.WIDE R18, R0, 0x8, R16 ;  /* 0x0000000800127825 */ /* 0x000fe400078e0210 */
[----:B------:R-:W4:Y:S04]  /*0520*/  LDG.E.64 R16, desc[UR8][R16.64] ;  /* 0x0000000810107981 */ /* 0x000f28000c1e1b00 */
[----:B------:R-:W5:Y:S04]  /*0530*/  LDG.E.64 R14, desc[UR8][R14.64] ;  /* 0x000000080e0e7981 */ /* 0x000f68000c1e1b00 */
[----:B------:R-:W5:Y:S01]  /*0540*/  LDG.E.64 R18, desc[UR8][R18.64] ;  /* 0x0000000812127981 */ /* 0x000f62000c1e1b00 */
[----:B------:R-:W-:-:S04]  /*0550*/  IMAD R23, R3, 0x8, R2 ;  /* 0x0000000803177824 */ /* 0x000fc800078e0202 */
[----:B------:R-:W-:-:S04]  /*0560*/  IMAD R25, R0, 0x8, R23 ;  /* 0x0000000800197824 */ /* 0x000fc800078e0217 */
[C---:B------:R-:W-:Y:S02]  /*0570*/  IMAD R27, R0.reuse, 0x8, R25 ;  /* 0x00000008001b7824 */ /* 0x040fe400078e0219 */
[----:B------:R-:W-:-:S05]  /*0580*/  IMAD R3, R0, 0x4, R3 ;  /* 0x0000000400037824 */ /* 0x000fca00078e0203 */
[----:B------:R-:W-:Y:S01]  /*0590*/  ISETP.GE.AND P0, PT, R3, 0x4e8, PT ;  /* 0x000004e80300780c */ /* 0x000fe20003f06270 */
[----:B--2---:R-:W-:Y:S02]  /*05a0*/  DADD R4, R4, -R8 ;  /* 0x0000000004047229 */ /* 0x004fe40000000808 */
[----:B---3--:R-:W-:-:S05]  /*05b0*/  DADD R6, R6, -R12 ;  /* 0x0000000006067229 */ /* 0x008fca000000080c */
[----:B------:R0:W-:Y:S01]  /*05c0*/  STS.64 [R23], R4 ;  /* 0x0000000417007388 */ /* 0x0001e20000000a00 */
[----:B----4-:R-:W-:Y:S01]  /*05d0*/  DADD R8, R10, -R16 ;  /* 0x000000000a087229 */ /* 0x010fe20000000810 */
[----:B------:R-:W-:Y:S02]  /*05e0*/  LEA R11, R0, R27, 0x3 ;  /* 0x0000001b000b7211 */ /* 0x000fe400078e18ff */
[----:B------:R0:W-:Y:S01]  /*05f0*/  STS.64 [R25], R6 ;  /* 0x0000000619007388 */ /* 0x0001e20000000a00 */
[----:B-----5:R-:W-:-:S03]  /*0600*/  DADD R12, R14, -R18 ;  /* 0x000000000e0c7229 */ /* 0x020fc60000000812 */
[----:B------:R0:W-:Y:S04]  /*0610*/  STS.64 [R27], R8 ;  /* 0x000000081b007388 */ /* 0x0001e80000000a00 */
[----:B------:R0:W-:Y:S01]  /*0620*/  STS.64 [R11], R12 ;  /* 0x0000000c0b007388 */ /* 0x0001e20000000a00 */
[----:B------:R-:W-:Y:S05]  /*0630*/  @!P0 BRA `(.L_x_8) ;  /* 0xfffffffc007c8947 */ /* 0x000fea000383ffff */
.L_x_4:
[----:B------:R-:W-:Y:S05]  /*0640*/  BSYNC.RECONVERGENT B0 ;  /* 0x0000000000007941 */ /* 0x000fea0003800200 */
.L_x_3:
[----:B------:R-:W1:Y:S01]  /*0650*/  LDCU UR4, c[0x0][0x398] ;  /* 0x00007300ff0477ac */ /* 0x000e620008000800 */
[----:B------:R-:W-:Y:S01]  /*0660*/  VIADD R29, R21, 0x4e8 ;  /* 0x000004e8151d7836 */ /* 0x000fe20000000000 */
[----:B------:R-:W-:Y:S04]  /*0670*/  BAR.SYNC.DEFER_BLOCKING 0x0 ;  /* 0x0000000000007b1d */ /* 0x000fe80000010000 */
[----:B-1----:R-:W-:-:S13]  /*0680*/  ISETP.GE.AND P0, PT, R29, UR4, PT ;  /* 0x000000041d007c0c */ /* 0x002fda000bf06270 */
[----:B------:R-:W-:Y:S05]  /*0690*/  @P0 EXIT ;  /* 0x000000000000094d */ /* 0x000fea0003800000 */
[----:B0-----:R-:W0:Y:S01]  /*06a0*/  I2F.U32.RP R5, R0 ;  /* 0x0000000000057306 */ /* 0x001e220000209000 */
[C---:B------:R-:W-:Y:S01]  /*06b0*/  IMAD.IADD R20, R0.reuse, 0x1, R29 ;  /* 0x0000000100147824 */ /* 0x040fe200078e021d */
[----:B------:R-:W-:Y:S01]  /*06c0*/  ISETP.NE.U32.AND P3, PT, R0, RZ, PT ;  /* 0x000000ff0000720c */ /* 0x000fe20003f65070 */
[----:B------:R-:W-:Y:S01]  /*06d0*/  IMAD.MOV R7, RZ, RZ, -R0 ;  /* 0x000000ffff077224 */ /* 0x000fe200078e0a00 */
[----:B------:R-:W-:Y:S02]  /*06e0*/  BSSY.RECONVERGENT B0, `(.L_x_9) ;  /* 0x00000d8000007945 */ /* 0x000fe40003800200 */
[----:B------:R-:W-:-:S04]  /*06f0*/  VIMNMX R2, PT, PT, R20, UR4, !PT ;  /* 0x0000000414027c48 */ /* 0x000fc8000ffe0100 */
[----:B------:R-:W-:Y:S01]  /*0700*/  IADD3 R2, PT, PT, R2, -R21, -R0 ;  /* 0x8000001502027210 */ /* 0x000fe20007ffe800 */
[----:B0-----:R-:W0:Y:S04]  /*0710*/  MUFU.RCP R5, R5 ;  /* 0x0000000500057308 */ /* 0x001e280000001000 */
[----:B------:R-:W-:-:S05]  /*0720*/  VIADD R4, R2, 0xfffffb18 ;  /* 0xfffffb1802047836 */ /* 0x000fca0000000000 */
[----:B------:R-:W-:-:S04]  /*0730*/  ISETP.NE.AND P0, PT, R4, RZ, PT ;  /* 0x000000ff0400720c */ /* 0x000fc80003f05270 */
[----:B------:R-:W-:Y:S02]  /*0740*/  SEL R22, RZ, 0x1, !P0 ;  /* 0x00000001ff167807 */ /* 0x000fe40004000000 */
[----:B0-----:R-:W-:Y:S01]  /*0750*/  IADD3 R6, PT, PT, R5, 0xffffffe, RZ ;  /* 0x0ffffffe05067810 */ /* 0x001fe20007ffe0ff */
[----:B------:R-:W-:Y:S01]  /*0760*/  VIADD R5, R2, 0xfffffb17 ;  /* 0xfffffb1702057836 */ /* 0x000fe20000000000 */
[----:B------:R-:W-:-:S05]  /*0770*/  MOV R2, RZ ;  /* 0x000000ff00027202 */ /* 0x000fca0000000f00 */
[----:B------:R-:W-:Y:S01]  /*0780*/  @!P0 IMAD.MOV R5, RZ, RZ, R4 ;  /* 0x000000ffff058224 */ /* 0x000fe200078e0204 */
[----:B------:R-:W0:Y:S02]  /*0790*/  F2I.FTZ.U32.TRUNC.NTZ R3, R6 ;  /* 0x0000000600037305 */ /* 0x000e24000021f000 */
[----:B0-----:R-:W-:-:S04]  /*07a0*/  IMAD R7, R7, R3, RZ ;  /* 0x0000000307077224 */ /* 0x001fc800078e02ff */
[----:B------:R-:W-:-:S06]  /*07b0*/  IMAD.HI.U32 R2, R3, R7, R2 ;  /* 0x0000000703027227 */ /* 0x000fcc00078e0002 */
[----:B------:R-:W-:-:S04]  /*07c0*/  IMAD.HI.U32 R3, R2, R5, RZ ;  /* 0x0000000502037227 */ /* 0x000fc800078e00ff */
[----:B------:R-:W-:-:S04]  /*07d0*/  IMAD.MOV R2, RZ, RZ, -R3 ;  /* 0x000000ffff027224 */ /* 0x000fc800078e0a03 */
[----:B------:R-:W-:-:S05]  /*07e0*/  IMAD R5, R0, R2, R5 ;  /* 0x0000000200057224 */ /* 0x000fca00078e0205 */
[----:B------:R-:W-:-:S13]  /*07f0*/  ISETP.GE.U32.AND P1, PT, R5, R0, PT ;  /* 0x000000000500720c */ /* 0x000fda0003f26070 */
[----:B------:R-:W-:Y:S01]  /*0800*/  @P1 IMAD.IADD R5, R5, 0x1, -R0 ;  /* 0x0000000105051824 */ /* 0x000fe200078e0a00 */
[----:B------:R-:W-:-:S04]  /*0810*/  @P1 IADD3 R3, PT, PT, R3, 0x1, RZ ;  /* 0x0000000103031810 */ /* 0x000fc80007ffe0ff */
[----:B------:R-:W-:-:S13]  /*0820*/  ISETP.GE.U32.AND P2, PT, R5, R0, PT ;  /* 0x000000000500720c */ /* 0x000fda0003f46070 */
[----:B------:R-:W-:Y:S01]  /*0830*/  @P2 VIADD R3, R3, 0x1 ;  /* 0x0000000103032836 */ /* 0x000fe20000000000 */
[----:B------:R-:W-:-:S05]  /*0840*/  @!P3 LOP3.LUT R3, RZ, R0, RZ, 0x33, !PT ;  /* 0x00000000ff03b212 */ /* 0x000fca00078e33ff */
[----:B------:R-:W-:-:S05]  /*0850*/  IMAD.IADD R22, R22, 0x1, R3 ;  /* 0x0000000116167824 */ /* 0x000fca00078e0203 */
[----:B------:R-:W-:-:S04]  /*0860*/  LOP3.LUT R2, R22, 0x1, RZ, 0xc0, !PT ;  /* 0x0000000116027812 */ /* 0x000fc800078ec0ff */
[----:B------:R-:W-:-:S13]  /*0870*/  ISETP.NE.U32.AND P0, PT, R2, 0x1, PT ;  /* 0x000000010200780c */ /* 0x000fda0003f05070 */
[----:B------:R-:W-:Y:S05]  /*0880*/  @!P0 BRA `(.L_x_10) ;  /* 0x0000000800f48947 */ /* 0x000fea0003800000 */
[----:B------:R-:W0:Y:S01]  /*0890*/  S2UR UR5, SR_CgaCtaId ;  /* 0x00000000000579c3 */ /* 0x000e220000008800 */
[----:B------:R-:W-:Y:S01]  /*08a0*/  UMOV UR4, 0x400 ;  /* 0x0000040000047882 */ /* 0x000fe20000000000 */
[----:B------:R-:W1:Y:S01]  /*08b0*/  MUFU.RCP64H R13, 1256 ;  /* 0x4093a000000d7908 */ /* 0x000e620000001800 */
[----:B------:R-:W-:Y:S01]  /*08c0*/  IMAD.MOV.U32 R12, RZ, RZ, 0x1 ;  /* 0x00000001ff0c7424 */ /* 0x000fe200078e00ff */
[----:B------:R-:W-:Y:S01]  /*08d0*/  BSSY.RECONVERGENT B1, `(.L_x_11) ;  /* 0x0000031000017945 */ /* 0x000fe20003800200 */
[----:B0-----:R-:W-:-:S06]  /*08e0*/  ULEA UR4, UR5, UR4, 0x18 ;  /* 0x0000000405047291 */ /* 0x001fcc000f8ec0ff */
[----:B------:R-:W-:-:S05]  /*08f0*/  LEA R23, R21, UR4, 0x3 ;  /* 0x0000000415177c11 */ /* 0x000fca000f8e18ff */
[----:B------:R-:W0:Y:S04]  /*0900*/  LDS.64 R14, [R23] ;  /* 0x00000000170e7984 */ /* 0x000e280000000a00 */
[----:B------:R-:W2:Y:S04]  /*0910*/  LDS.64 R16, [R23+0x8] ;  /* 0x0000080017107984 */ /* 0x000ea80000000a00 */
[----:B------:R-:W3:Y:S04]  /*0920*/  LDS.64 R8, [R23+0x10] ;  /* 0x0000100017087984 */ /* 0x000ee80000000a00 */
[----:B------:R-:W4:Y:S04]  /*0930*/  LDS.64 R2, [R23+0x18] ;  /* 0x0000180017027984 */ /* 0x000f280000000a00 */
[----:B------:R-:W5:Y:S04]  /*0940*/  LDS.64 R6, [R23+0x20] ;  /* 0x0000200017067984 */ /* 0x000f680000000a00 */
[----:B------:R-:W5:Y:S01]  /*0950*/  LDS.64 R4, [R23+0x28] ;  /* 0x0000280017047984 */ /* 0x000f620000000a00 */
[----:B0-----:R-:W-:-:S02]  /*0960*/  DADD R10, RZ, R14 ;  /* 0x00000000ff0a7229 */ /* 0x001fc4000000000e */
[----:B--2---:R-:W-:-:S06]  /*0970*/  DMUL R24, R16, R16 ;  /* 0x0000001010187228 */ /* 0x004fcc0000000000 */
[----:B------:R-:W-:Y:S02]  /*0980*/  DADD R18, R10, R16 ;  /* 0x000000000a127229 */ /* 0x000fe40000000010 */
[----:B------:R-:W0:Y:S01]  /*0990*/  LDS.64 R10, [R23+0x30] ;  /* 0x00003000170a7984 */ /* 0x000e220000000a00 */
[----:B------:R-:W-:Y:S01]  /*09a0*/  IMAD.MOV.U32 R16, RZ, RZ, 0x0 ;  /* 0x00000000ff107424 */ /* 0x000fe200078e00ff */
[----:B------:R-:W-:Y:S01]  /*09b0*/  MOV R17, 0x4093a000 ;  /* 0x4093a00000117802 */ /* 0x000fe20000000f00 */
[----:B------:R-:W-:-:S03]  /*09c0*/  DFMA R14, R14, R14, R24 ;  /* 0x0000000e0e0e722b */ /* 0x000fc60000000018 */
[----:B---3--:R-:W-:Y:S02]  /*09d0*/  DADD R26, R18, R8 ;  /* 0x00000000121a7229 */ /* 0x008fe40000000008 */
[----:B------:R-:W2:Y:S01]  /*09e0*/  LDS.64 R18, [R23+0x38] ;  /* 0x0000380017127984 */ /* 0x000ea20000000a00 */
[----:B-1----:R-:W-:Y:S02]  /*09f0*/  DFMA R24, R12, -R16, 1 ;  /* 0x3ff000000c18742b */ /* 0x002fe40000000810 */
[----:B------:R-:W-:-:S03]  /*0a00*/  DFMA R14, R8, R8, R14 ;  /* 0x00000008080e722b */ /* 0x000fc6000000000e */
[----:B----4-:R-:W-:-:S03]  /*0a10*/  DADD R26, R26, R2 ;  /* 0x000000001a1a7229 */ /* 0x010fc60000000002 */
[----:B------:R-:W-:Y:S02]  /*0a20*/  DFMA R24, R24, R24, R24 ;  /* 0x000000181818722b */ /* 0x000fe40000000018 */
[----:B------:R-:W-:-:S03]  /*0a30*/  DFMA R14, R2, R2, R14 ;  /* 0x00000002020e722b */ /* 0x000fc6000000000e */
[----:B-----5:R-:W-:-:S03]  /*0a40*/  DADD R26, R26, R6 ;  /* 0x000000001a1a7229 */ /* 0x020fc60000000006 */
[----:B------:R-:W-:Y:S02]  /*0a50*/  DFMA R24, R12, R24, R12 ;  /* 0x000000180c18722b */ /* 0x000fe4000000000c */
[----:B------:R-:W-:-:S03]  /*0a60*/  DFMA R14, R6, R6, R14 ;  /* 0x00000006060e722b */ /* 0x000fc6000000000e */
[----:B------:R-:W-:-:S03]  /*0a70*/  DADD R26, R26, R4 ;  /* 0x000000001a1a7229 */ /* 0x000fc60000000004 */
[----:B------:R-:W-:Y:S02]  /*0a80*/  DFMA R16, R24, -R16, 1 ;  /* 0x3ff000001810742b */ /* 0x000fe40000000810 */
[----:B------:R-:W-:-:S03]  /*0a90*/  DFMA R14, R4, R4, R14 ;  /* 0x00000004040e722b */ /* 0x000fc6000000000e */
[----:B0-----:R-:W-:-:S03]  /*0aa0*/  DADD R12, R26, R10 ;  /* 0x000000001a0c7229 */ /* 0x001fc6000000000a */
[----:B------:R-:W-:Y:S02]  /*0ab0*/  DFMA R16, R24, R16, R24 ;  /* 0x000000101810722b */ /* 0x000fe40000000018 */
[----:B------:R-:W-:-:S03]  /*0ac0*/  DFMA R14, R10, R10, R14 ;  /* 0x0000000a0a0e722b */ /* 0x000fc6000000000e */
[----:B--2---:R-:W-:-:S05]  /*0ad0*/  DADD R12, R12, R18 ;  /* 0x000000000c0c7229 */ /* 0x004fca0000000012 */
[----:B------:R-:W-:-:S03]  /*0ae0*/  DFMA R18, R18, R18, R14 ;  /* 0x000000121212722b */ /* 0x000fc6000000000e */
[----:B------:R-:W-:Y:S02]  /*0af0*/  DMUL R8, R12, R16 ;  /* 0x000000100c087228 */ /* 0x000fe40000000000 */
[----:B------:R-:W-:-:S06]  /*0b00*/  FSETP.GEU.AND P1, PT, |R13|, 6.5827683646048100446e-37, PT ;  /* 0x036000000d00780b */ /* 0x000fcc0003f2e200 */
[----:B------:R-:W-:-:S08]  /*0b10*/  DFMA R2, R8, -1256, R12 ;  /* 0xc093a0000802782b */ /* 0x000fd0000000000c */
[----:B------:R-:W-:-:S10]  /*0b20*/  DFMA R2, R16, R2, R8 ;  /* 0x000000021002722b */ /* 0x000fd40000000008 */
[----:B------:R-:W-:-:S05]  /*0b30*/  FFMA R4, RZ, 4.61328125, R3 ;  /* 0x4093a000ff047823 */ /* 0x000fca0000000003 */
[----:B------:R-:W-:-:S13]  /*0b40*/  FSETP.GT.AND P0, PT, |R4|, 1.469367938527859385e-39, PT ;  /* 0x001000000400780b */ /* 0x000fda0003f04200 */
[----:B------:R-:W-:Y:S05]  /*0b50*/  @P0 BRA P1, `(.L_x_12) ;  /* 0x0000000000200947 */ /* 0x000fea0000800000 */
[----:B------:R-:W-:Y:S01]  /*0b60*/  IMAD.MOV.U32 R9, RZ, RZ, R13 ;  /* 0x000000ffff097224 */ /* 0x000fe200078e000d */
[----:B------:R-:W-:Y:S01]  /*0b70*/  MOV R10, RZ ;  /* 0x000000ff000a7202 */ /* 0x000fe20000000f00 */
[----:B------:R-:W-:Y:S01]  /*0b80*/  IMAD.MOV.U32 R8, RZ, RZ, R12 ;  /* 0x000000ffff087224 */ /* 0x000fe200078e000c */
[----:B------:R-:W-:Y:S01]  /*0b90*/  MOV R4, 0xbc0 ;  /* 0x00000bc000047802 */ /* 0x000fe20000000f00 */
[----:B------:R-:W-:-:S07]  /*0ba0*/  IMAD.MOV.U32 R13, RZ, RZ, 0x4093a000 ;  /* 0x4093a000ff0d7424 */ /* 0x000fce00078e00ff */
[----:B------:R-:W-:Y:S05]  /*0bb0*/  CALL.REL.NOINC `($__internal_0_$__cuda_sm20_div_rn_f64_full) ;  /* 0x0000001c00fc7944 */ /* 0x000fea0003c00000 */
[----:B------:R-:W-:Y:S02]  /*0bc0*/  IMAD.MOV.U32 R2, RZ, RZ, R30 ;  /* 0x000000ffff027224 */ /* 0x000fe400078e001e */
[----:B------:R-:W-:-:S07]  /*0bd0*/  IMAD.MOV.U32 R3, RZ, RZ, R31 ;  /* 0x000000ffff037224 */ /* 0x000fce00078e001f */
.L_x_12:
[----:B------:R-:W-:Y:S05]  /*0be0*/  BSYNC.RECONVERGENT B1 ;  /* 0x0000000000017941 */ /* 0x000fea0003800200 */
.L_x_11:
[----:B------:R-:W0:Y:S01]  /*0bf0*/  MUFU.RCP64H R5, 1256 ;  /* 0x4093a00000057908 */ /* 0x000e220000001800 */
[----:B------:R-:W-:Y:S01]  /*0c00*/  MOV R6, 0x0 ;  /* 0x0000000000067802 */ /* 0x000fe20000000f00 */
[----:B------:R-:W-:Y:S01]  /*0c10*/  IMAD.MOV.U32 R7, RZ, RZ, 0x4093a000 ;  /* 0x4093a000ff077424 */ /* 0x000fe200078e00ff */
[----:B------:R-:W-:Y:S01]  /*0c20*/  FSETP.GEU.AND P1, PT, |R19|, 6.5827683646048100446e-37, PT ;  /* 0x036000001300780b */ /* 0x000fe20003f2e200 */
[----:B------:R-:W-:Y:S01]  /*0c30*/  IMAD.MOV.U32 R4, RZ, RZ, 0x1 ;  /* 0x00000001ff047424 */ /* 0x000fe200078e00ff */
[----:B------:R-:W-:Y:S05]  /*0c40*/  BSSY.RECONVERGENT B1, `(.L_x_13) ;  /* 0x0000014000017945 */ /* 0x000fea0003800200 */
[----:B0-----:R-:W-:-:S08]  /*0c50*/  DFMA R8, R4, -R6, 1 ;  /* 0x3ff000000408742b */ /* 0x001fd00000000806 */
[----:B------:R-:W-:-:S08]  /*0c60*/  DFMA R8, R8, R8, R8 ;  /* 0x000000080808722b */ /* 0x000fd00000000008 */
[----:B------:R-:W-:-:S08]  /*0c70*/  DFMA R8, R4, R8, R4 ;  /* 0x000000080408722b */ /* 0x000fd00000000004 */
[----:B------:R-:W-:-:S08]  /*0c80*/  DFMA R6, R8, -R6, 1 ;  /* 0x3ff000000806742b */ /* 0x000fd00000000806 */
[----:B------:R-:W-:-:S08]  /*0c90*/  DFMA R8, R8, R6, R8 ;  /* 0x000000060808722b */ /* 0x000fd00000000008 */
[----:B------:R-:W-:-:S08]  /*0ca0*/  DMUL R4, R18, R8 ;  /* 0x0000000812047228 */ /* 0x000fd00000000000 */
[----:B------:R-:W-:-:S08]  /*0cb0*/  DFMA R6, R4, -1256, R18 ;  /* 0xc093a0000406782b */ /* 0x000fd00000000012 */
[----:B------:R-:W-:-:S10]  /*0cc0*/  DFMA R4, R8, R6, R4 ;  /* 0x000000060804722b */ /* 0x000fd40000000004 */
[----:B------:R-:W-:-:S05]  /*0cd0*/  FFMA R6, RZ, 4.61328125, R5 ;  /* 0x4093a000ff067823 */ /* 0x000fca0000000005 */
[----:B------:R-:W-:-:S13]  /*0ce0*/  FSETP.GT.AND P0, PT, |R6|, 1.469367938527859385e-39, PT ;  /* 0x001000000600780b */ /* 0x000fda0003f04200 */
[----:B------:R-:W-:Y:S05]  /*0cf0*/  @P0 BRA P1, `(.L_x_14) ;  /* 0x0000000000200947 */ /* 0x000fea0000800000 */
[----:B------:R-:W-:Y:S01]  /*0d00*/  IMAD.MOV.U32 R8, RZ, RZ, R18 ;  /* 0x000000ffff087224 */ /* 0x000fe200078e0012 */
[----:B------:R-:W-:Y:S01]  /*0d10*/  MOV R9, R19 ;  /* 0x0000001300097202 */ /* 0x000fe20000000f00 */
[----:B------:R-:W-:Y:S01]  /*0d20*/  IMAD.MOV.U32 R10, RZ, RZ, RZ ;  /* 0x000000ffff0a7224 */ /* 0x000fe200078e00ff */
[----:B------:R-:W-:Y:S01]  /*0d30*/  MOV R4, 0xd60 ;  /* 0x00000d6000047802 */ /* 0x000fe20000000f00 */
[----:B------:R-:W-:-:S07]  /*0d40*/  IMAD.MOV.U32 R13, RZ, RZ, 0x4093a000 ;  /* 0x4093a000ff0d7424 */ /* 0x000fce00078e00ff */
[----:B------:R-:W-:Y:S05]  /*0d50*/  CALL.REL.NOINC `($__internal_0_$__cuda_sm20_div_rn_f64_full) ;  /* 0x0000001c00947944 */ /* 0x000fea0003c00000 */
[----:B------:R-:W-:Y:S01]  /*0d60*/  IMAD.MOV.U32 R4, RZ, RZ, R30 ;  /* 0x000000ffff047224 */ /* 0x000fe200078e001e */
[----:B------:R-:W-:-:S07]  /*0d70*/  MOV R5, R31 ;  /* 0x0000001f00057202 */ /* 0x000fce0000000f00 */
.L_x_14:
[----:B------:R-:W-:Y:S05]  /*0d80*/  BSYNC.RECONVERGENT B1 ;  /* 0x0000000000017941 */ /* 0x000fea0003800200 */
.L_x_13:
[----:B------:R-:W-:Y:S01]  /*0d90*/  DFMA R4, -R2, R2, R4 ;  /* 0x000000020204722b */ /* 0x000fe20000000104 */
[----:B------:R-:W-:Y:S01]  /*0da0*/  IMAD.MOV.U32 R8, RZ, RZ, 0x0 ;  /* 0x00000000ff087424 */ /* 0x000fe200078e00ff */
[----:B------:R-:W-:Y:S01]  /*0db0*/  BSSY.RECONVERGENT B1, `(.L_x_15) ;  /* 0x0000018000017945 */ /* 0x000fe20003800200 */
[----:B------:R-:W-:-:S03]  /*0dc0*/  IMAD.MOV.U32 R9, RZ, RZ, 0x3fd80000 ;  /* 0x3fd80000ff097424 */ /* 0x000fc600078e00ff */
[----:B------:R-:W0:Y:S04]  /*0dd0*/  MUFU.RSQ64H R13, R5 ;  /* 0x00000005000d7308 */ /* 0x000e280000001c00 */
[----:B------:R-:W-:-:S05]  /*0de0*/  VIADD R12, R5, 0xfcb00000 ;  /* 0xfcb00000050c7836 */ /* 0x000fca0000000000 */
[----:B------:R-:W-:Y:S01]  /*0df0*/  ISETP.GE.U32.AND P0, PT, R12, 0x7ca00000, PT ;  /* 0x7ca000000c00780c */ /* 0x000fe20003f06070 */
[----:B0-----:R-:W-:-:S08]  /*0e00*/  DMUL R6, R12, R12 ;  /* 0x0000000c0c067228 */ /* 0x001fd00000000000 */
[----:B------:R-:W-:-:S08]  /*0e10*/  DFMA R6, R4, -R6, 1 ;  /* 0x3ff000000406742b */ /* 0x000fd00000000806 */
[----:B------:R-:W-:Y:S02]  /*0e20*/  DFMA R8, R6, R8, 0.5 ;  /* 0x3fe000000608742b */ /* 0x000fe40000000008 */
[----:B------:R-:W-:-:S08]  /*0e30*/  DMUL R6, R12, R6 ;  /* 0x000000060c067228 */ /* 0x000fd00000000000 */
[----:B------:R-:W-:-:S08]  /*0e40*/  DFMA R6, R8, R6, R12 ;  /* 0x000000060806722b */ /* 0x000fd0000000000c */
[----:B------:R-:W-:Y:S02]  /*0e50*/  DMUL R14, R4, R6 ;  /* 0x00000006040e7228 */ /* 0x000fe40000000000 */
[----:B------:R-:W-:Y:S01]  /*0e60*/  IADD3 R9, PT, PT, R7, -0x100000, RZ ;  /* 0xfff0000007097810 */ /* 0x000fe20007ffe0ff */
[----:B------:R-:W-:-:S05]  /*0e70*/  IMAD.MOV.U32 R8, RZ, RZ, R6 ;  /* 0x000000ffff087224 */ /* 0x000fca00078e0006 */
[----:B------:R-:W-:-:S08]  /*0e80*/  DFMA R16, R14, -R14, R4 ;  /* 0x8000000e0e10722b */ /* 0x000fd00000000004 */
[----:B------:R-:W-:Y:S01]  /*0e90*/  DFMA R10, R16, R8, R14 ;  /* 0x00000008100a722b */ /* 0x000fe2000000000e */
[----:B------:R-:W-:Y:S10]  /*0ea0*/  @!P0 BRA `(.L_x_16) ;  /* 0x0000000000208947 */ /* 0x000ff40003800000 */
[----:B------:R-:W-:Y:S01]  /*0eb0*/  IMAD.MOV.U32 R10, RZ, RZ, R14 ;  /* 0x000000ffff0a7224 */ /* 0x000fe200078e000e */
[----:B------:R-:W-:Y:S01]  /*0ec0*/  MOV R7, R17 ;  /* 0x0000001100077202 */ /* 0x000fe20000000f00 */
[----:B------:R-:W-:Y:S02]  /*0ed0*/  IMAD.MOV.U32 R8, RZ, RZ, R6 ;  /* 0x000000ffff087224 */ /* 0x000fe400078e0006 */
[----:B------:R-:W-:Y:S01]  /*0ee0*/  IMAD.MOV.U32 R14, RZ, RZ, R12 ;  /* 0x000000ffff0e7224 */ /* 0x000fe200078e000c */
[----:B------:R-:W-:Y:S01]  /*0ef0*/  MOV R12, 0xf30 ;  /* 0x00000f30000c7802 */ /* 0x000fe20000000f00 */
[----:B------:R-:W-:Y:S02]  /*0f00*/  IMAD.MOV.U32 R6, RZ, RZ, R16 ;  /* 0x000000ffff067224 */ /* 0x000fe400078e0010 */
[----:B------:R-:W-:-:S07]  /*0f10*/  IMAD.MOV.U32 R11, RZ, RZ, R15 ;  /* 0x000000ffff0b7224 */ /* 0x000fce00078e000f */
[----:B------:R-:W-:Y:S05]  /*0f20*/  CALL.REL.NOINC `($__internal_1_$__cuda_sm20_dsqrt_rn_f64_mediumpath_v1) ;  /* 0x0000002000887944 */ /* 0x000fea0003c00000 */
.L_x_16:
[----:B------:R-:W-:Y:S05]  /*0f30*/  BSYNC.RECONVERGENT B1 ;  /* 0x0000000000017941 */ /* 0x000fea0003800200 */
.L_x_15:
[----:B------:R-:W0:Y:S08]  /*0f40*/  LDC.64 R4, c[0x0][0x380] ;  /* 0x0000e000ff047b82 */ /* 0x000e300000000a00 */
[----:B------:R-:W1:Y:S01]  /*0f50*/  LDC.64 R6, c[0x0][0x388] ;  /* 0x0000e200ff067b82 */ /* 0x000e620000000a00 */
[----:B0-----:R-:W-:-:S06]  /*0f60*/  IMAD.WIDE R4, R21, 0x8, R4 ;  /* 0x0000000815047825 */ /* 0x001fcc00078e0204 */
[----:B------:R-:W2:Y:S01]  /*0f70*/  LDG.E.64 R4, desc[UR8][R4.64+0x2740] ;  /* 0x0027400804047981 */ /* 0x000ea2000c1e1b00 */
[----:B-1----:R-:W-:-:S06]  /*0f80*/  IMAD.WIDE R6, R21, 0x8, R6 ;  /* 0x0000000815067825 */ /* 0x002fcc00078e0206 */
[----:B------:R-:W2:Y:S01]  /*0f90*/  LDG.E.64 R6, desc[UR8][R6.64+0x2740] ;  /* 0x0027400806067981 */ /* 0x000ea2000c1e1b00 */
[----:B------:R-:W0:Y:S01]  /*0fa0*/  MUFU.RCP64H R9, R11 ;  /* 0x0000000b00097308 */ /* 0x000e220000001800 */
[----:B------:R-:W-:-:S06]  /*0fb0*/  MOV R8, 0x1 ;  /* 0x0000000100087802 */ /* 0x000fcc0000000f00 */
[----:B0-----:R-:W-:-:S08]  /*0fc0*/  DFMA R12, R8, -R10, 1 ;  /* 0x3ff00000080c742b */ /* 0x001fd0000000080a */
[----:B------:R-:W-:-:S08]  /*0fd0*/  DFMA R12, R12, R12, R12 ;  /* 0x0000000c0c0c722b */ /* 0x000fd0000000000c */
[----:B------:R-:W-:-:S08]  /*0fe0*/  DFMA R12, R8, R12, R8 ;  /* 0x0000000c080c722b */ /* 0x000fd00000000008 */
[----:B------:R-:W-:-:S08]  /*0ff0*/  DFMA R14, R12, -R10, 1 ;  /* 0x3ff000000c0e742b */ /* 0x000fd0000000080a */
[----:B------:R-:W-:Y:S01]  /*1000*/  DFMA R14, R12, R14, R12 ;  /* 0x0000000e0c0e722b */ /* 0x000fe2000000000c */
[----:B------:R-:W-:Y:S01]  /*1010*/  BSSY.RECONVERGENT B1, `(.L_x_17) ;  /* 0x000000f000017945 */ /* 0x000fe20003800200 */
[----:B--2---:R-:W-:-:S08]  /*1020*/  DADD R8, R4, -R6 ;  /* 0x0000000004087229 */ /* 0x004fd00000000806 */
[----:B------:R-:W-:-:S08]  /*1030*/  DADD R8, R8, -R2 ;  /* 0x0000000008087229 */ /* 0x000fd00000000802 */
[----:B------:R-:W-:-:S08]  /*1040*/  DMUL R2, R8, R14 ;  /* 0x0000000e08027228 */ /* 0x000fd00000000000 */
[----:B------:R-:W-:-:S08]  /*1050*/  DFMA R4, R2, -R10, R8 ;  /* 0x8000000a0204722b */ /* 0x000fd00000000008 */
[----:B------:R-:W-:Y:S01]  /*1060*/  DFMA R2, R14, R4, R2 ;  /* 0x000000040e02722b */ /* 0x000fe20000000002 */
[----:B------:R-:W-:-:S09]  /*1070*/  FSETP.GEU.AND P1, PT, |R9|, 6.5827683646048100446e-37, PT ;  /* 0x036000000900780b */ /* 0x000fd20003f2e200 */
[----:B------:R-:W-:-:S05]  /*1080*/  FFMA R4, RZ, R11, R3 ;  /* 0x0000000bff047223 */ /* 0x000fca0000000003 */
[----:B------:R-:W-:-:S13]  /*1090*/  FSETP.GT.AND P0, PT, |R4|, 1.469367938527859385e-39, PT ;  /* 0x001000000400780b */ /* 0x000fda0003f04200 */
[----:B------:R-:W-:Y:S05]  /*10a0*/  @P0 BRA P1, `(.L_x_18) ;  /* 0x0000000000140947 */ /* 0x000fea0000800000 */
[----:B------:R-:W-:Y:S01]  /*10b0*/  IMAD.MOV.U32 R13, RZ, RZ, R11 ;  /* 0x000000ffff0d7224 */ /* 0x000fe200078e000b */
[----:B------:R-:W-:-:S07]  /*10c0*/  MOV R4, 0x10e0 ;  /* 0x000010e000047802 */ /* 0x000fce0000000f00 */
[----:B------:R-:W-:Y:S05]  /*10d0*/  CALL.REL.NOINC `($__internal_0_$__cuda_sm20_div_rn_f64_full) ;  /* 0x0000001800b47944 */ /* 0x000fea0003c00000 */
[----:B------:R-:W-:Y:S02]  /*10e0*/  IMAD.MOV.U32 R2, RZ, RZ, R30 ;  /* 0x000000ffff027224 */ /* 0x000fe400078e001e */
[----:B------:R-:W-:-:S07]  /*10f0*/  IMAD.MOV.U32 R3, RZ, RZ, R31 ;  /* 0x000000ffff037224 */ /* 0x000fce00078e001f */
.L_x_18:
[----:B------:R-:W-:Y:S05]  /*1100*/  BSYNC.RECONVERGENT B1 ;  /* 0x0000000000017941 */ /* 0x000fea0003800200 */
.L_x_17:
[----:B------:R-:W-:-:S14]  /*1110*/  DSETP.GT.AND P0, PT, R2, 1, PT ;  /* 0x3ff000000200742a */ /* 0x000fdc0003f04000 */
[----:B------:R-:W-:Y:S05]  /*1120*/  @P0 BRA `(.L_x_19) ;  /* 0x0000000000ac0947 */ /* 0x000fea0003800000 */
[----:B------:R-:W-:-:S14]  /*1130*/  DSETP.GEU.AND P0, PT, R2, -1, PT ;  /* 0xbff000000200742a */ /* 0x000fdc0003f0e000 */
[----:B------:R-:W-:Y:S05]  /*1140*/  @!P0 BRA `(.L_x_20) ;  /* 0x0000000000708947 */ /* 0x000fea0003800000 */
[----:B------:R-:W0:Y:S01]  /*1150*/  LDCU.64 UR6, c[0x0][0x390] ;  /* 0x00007200ff0677ac */ /* 0x000e220008000a00 */
[----:B------:R-:W-:Y:S01]  /*1160*/  UMOV UR10, 0x9999999a ;  /* 0x9999999a000a7882 */ /* 0x000fe20000000000 */
[----:B------:R-:W-:Y:S01]  /*1170*/  UMOV UR11, 0x3fe99999 ;  /* 0x3fe99999000b7882 */ /* 0x000fe20000000000 */
[----:B------:R-:W-:Y:S01]  /*1180*/  UMOV UR4, 0xc ;  /* 0x0000000c00047882 */ /* 0x000fe20000000000 */
[----:B------:R-:W-:Y:S01]  /*1190*/  DSETP.GEU.AND P0, PT, |R2|, UR10, PT ;  /* 0x0000000a02007e2a */ /* 0x000fe2000bf0e200 */
[----:B------:R-:W-:Y:S02]  /*11a0*/  UMOV UR5, 0x0 ;  /* 0x0000000000057882 */ /* 0x000fe40000000000 */
[----:B0-----:R-:W-:-:S04]  /*11b0*/  UIMAD.WIDE.U32 UR4, UR6, 0x1, UR4 ;  /* 0x00000001060478a5 */ /* 0x001fc8000f8e0004 */
[----:B------:R-:W-:Y:S02]  /*11c0*/  UIADD3 UR6, UPT, UPT, UR5, UR7, URZ ;  /* 0x0000000705067290 */ /* 0x000fe4000fffe0ff */
[----:B------:R-:W-:Y:S01]  /*11d0*/  IMAD.U32 R3, RZ, RZ, UR5 ;  /* 0x00000005ff037e24 */ /* 0x000fe2000f8e00ff */
[----:B------:R-:W-:-:S03]  /*11e0*/  MOV R2, UR4 ;  /* 0x0000000400027c02 */ /* 0x000fc60008000f00 */
[----:B------:R-:W-:Y:S01]  /*11f0*/  IMAD.U32 R3, RZ, RZ, UR6 ;  /* 0x00000006ff037e24 */ /* 0x000fe2000f8e00ff */
[----:B------:R-:W-:Y:S06]  /*1200*/  @!P0 BRA `(.L_x_21) ;  /* 0x0000000000208947 */ /* 0x000fec0003800000 */
[----:B------:R-:W0:Y:S01]  /*1210*/  S2R R4, SR_LANEID ;  /* 0x0000000000047919 */ /* 0x000e220000000000 */
[----:B------:R-:W-:Y:S02]  /*1220*/  VOTEU.ANY UR4, UPT, PT ;  /* 0x0000000000047886 */ /* 0x000fe400038e0100 */
[----:B------:R-:W-:Y:S02]  /*1230*/  UFLO.U32 UR5, UR4 ;  /* 0x00000004000572bd */ /* 0x000fe400080e0000 */
[----:B------:R-:W1:Y:S04]  /*1240*/  POPC R5, UR4 ;  /* 0x0000000400057d09 */ /* 0x000e680008000000 */
[----:B0-----:R-:W-:-:S13]  /*1250*/  ISETP.EQ.U32.AND P0, PT, R4, UR5, PT ;  /* 0x0000000504007c0c */ /* 0x001fda000bf02070 */
[----:B-1----:R2:W-:Y:S01]  /*1260*/  @P0 REDG.E.ADD.STRONG.GPU desc[UR8][R2.64], R5 ;  /* 0x000000050200098e */ /* 0x0025e2000c12e108 */
[----:B------:R-:W-:Y:S01]  /*1270*/  IMAD.MOV.U32 R29, RZ, RZ, R20 ;  /* 0x000000ffff1d7224 */ /* 0x000fe200078e0014 */
[----:B------:R-:W-:Y:S06]  /*1280*/  BRA `(.L_x_10) ;  /* 0x0000000000747947 */ /* 0x000fec0003800000 */
.L_x_21:
[----:B------:R-:W0:Y:S01]  /*1290*/  S2R R4, SR_LANEID ;  /* 0x0000000000047919 */ /* 0x000e220000000000 */
[----:B------:R-:W-:Y:S02]  /*12a0*/  VOTEU.ANY UR4, UPT, PT ;  /* 0x0000000000047886 */ /* 0x000fe400038e0100 */
[----:B------:R-:W-:Y:S02]  /*12b0*/  UFLO.U32 UR5, UR4 ;  /* 0x00000004000572bd */ /* 0x000fe400080e0000 */
[----:B------:R-:W1:Y:S04]  /*12c0*/  POPC R5, UR4 ;  /* 0x0000000400057d09 */ /* 0x000e680008000000 */
[----:B0-----:R-:W-:-:S13]  /*12d0*/  ISETP.EQ.U32.AND P0, PT, R4, UR5, PT ;  /* 0x0000000504007c0c */ /* 0x001fda000bf02070 */
[----:B-1----:R1:W-:Y:S01]  /*12e0*/  @P0 REDG.E.ADD.STRONG.GPU desc[UR8][R2.64+-0x4], R5 ;  /* 0xfffffc050200098e */ /* 0x0023e2000c12e108 */
[----:B------:R-:W-:Y:S01]  /*12f0*/  MOV R29, R20 ;  /* 0x00000014001d7202 */ /* 0x000fe20000000f00 */
[----:B------:R-:W-:Y:S06]  /*1300*/  BRA `(.L_x_10) ;  /* 0x0000000000547947 */ /* 0x000fec0003800000 */
.L_x_20:
[----:B------:R-:W0:Y:S01]  /*1310*/  S2R R2, SR_LANEID ;  /* 0x0000000000027919 */ /* 0x000e220000000000 */
[----:B------:R-:W1:Y:S01]  /*1320*/  LDCU.64 UR4, c[0x0][0x390] ;  /* 0x00007200ff0477ac */ /* 0x000e620008000a00 */
[----:B------:R-:W-:Y:S02]  /*1330*/  VOTEU.ANY UR6, UPT, PT ;  /* 0x0000000000067886 */ /* 0x000fe400038e0100 */
[----:B------:R-:W-:Y:S02]  /*1340*/  UFLO.U32 UR7, UR6 ;  /* 0x00000006000772bd */ /* 0x000fe400080e0000 */
[----:B------:R-:W2:Y:S01]  /*1350*/  POPC R5, UR6 ;  /* 0x0000000600057d09 */ /* 0x000ea20008000000 */
[----:B-1----:R-:W-:-:S04]  /*1360*/  UIADD3 UR4, UP0, UPT, UR4, 0x4, URZ ;  /* 0x0000000404047890 */ /* 0x002fc8000ff1e0ff */
[----:B------:R-:W-:-:S06]  /*1370*/  UIADD3.X UR5, UPT, UPT, URZ, UR5, URZ, UP0, !UPT ;  /* 0x00000005ff057290 */ /* 0x000fcc00087fe4ff */
[----:B------:R-:W-:Y:S01]  /*1380*/  IMAD.U32 R3, RZ, RZ, UR5 ;  /* 0x00000005ff037e24 */ /* 0x000fe2000f8e00ff */
[----:B0-----:R-:W-:Y:S01]  /*1390*/  ISETP.EQ.U32.AND P0, PT, R2, UR7, PT ;  /* 0x0000000702007c0c */ /* 0x001fe2000bf02070 */
[----:B------:R-:W-:-:S12]  /*13a0*/  IMAD.U32 R2, RZ, RZ, UR4 ;  /* 0x00000004ff027e24 */ /* 0x000fd8000f8e00ff */
[----:B--2---:R0:W-:Y:S01]  /*13b0*/  @P0 REDG.E.ADD.STRONG.GPU desc[UR8][R2.64], R5 ;  /* 0x000000050200098e */ /* 0x0041e2000c12e108 */
[----:B------:R-:W-:Y:S01]  /*13c0*/  IMAD.MOV.U32 R29, RZ, RZ, R20 ;  /* 0x000000ffff1d7224 */ /* 0x000fe200078e0014 */
[----:B------:R-:W-:Y:S06]  /*13d0*/  BRA `(.L_x_10) ;  /* 0x0000000000207947 */ /* 0x000fec0003800000 */
.L_x_19:
[----:B------:R-:W0:Y:S01]  /*13e0*/  S2R R4, SR_LANEID ;  /* 0x0000000000047919 */ /* 0x000e220000000000 */
[----:B------:R-:W1:Y:S01]  /*13f0*/  LDC.64 R2, c[0x0][0x390] ;  /* 0x0000e400ff027b82 */ /* 0x000e620000000a00 */
[----:B------:R-:W-:Y:S02]  /*1400*/  VOTEU.ANY UR4, UPT, PT ;  /* 0x0000000000047886 */ /* 0x000fe400038e0100 */
[----:B------:R-:W-:Y:S02]  /*1410*/  UFLO.U32 UR5, UR4 ;  /* 0x00000004000572bd */ /* 0x000fe400080e0000 */
[----:B------:R-:W1:Y:S04]  /*1420*/  POPC R5, UR4 ;  /* 0x0000000400057d09 */ /* 0x000e680008000000 */
[----:B0-----:R-:W-:-:S13]  /*1430*/  ISETP.EQ.U32.AND P0, PT, R4, UR5, PT ;  /* 0x0000000504007c0c */ /* 0x001fda000bf02070 */
[----:B-1----:R3:W-:Y:S01]  /*1440*/  @P0 REDG.E.ADD.STRONG.GPU desc[UR8][R2.64], R5 ;  /* 0x000000050200098e */ /* 0x0027e2000c12e108 */
[----:B------:R-:W-:-:S07]  /*1450*/  MOV R29, R20 ;  /* 0x00000014001d7202 */ /* 0x000fce0000000f00 */
.L_x_10:
[----:B------:R-:W-:Y:S05]  /*1460*/  BSYNC.RECONVERGENT B0 ;  /* 0x0000000000007941 */ /* 0x000fea0003800200 */
.L_x_9:
[----:B------:R-:W-:-:S13]  /*1470*/  ISETP.NE.AND P0, PT, R22, RZ, PT ;  /* 0x000000ff1600720c */ /* 0x000fda0003f05270 */
[----:B------:R-:W-:Y:S05]  /*1480*/  @!P0 EXIT ;  /* 0x000000000000894d */ /* 0x000fea0003800000 */
[----:B------:R-:W4:Y:S01]  /*1490*/  S2UR UR5, SR_CgaCtaId ;  /* 0x00000000000579c3 */ /* 0x000f220000008800 */
[----:B------:R-:W-:Y:S01]  /*14a0*/  UMOV UR4, 0x400 ;  /* 0x0000040000047882 */ /* 0x000fe20000000000 */
[----:B------:R-:W0:Y:S01]  /*14b0*/  LDCU UR14, c[0x0][0x398] ;  /* 0x00007300ff0e77ac */ /* 0x000e220008000800 */
[----:B------:R-:W0:Y:S05]  /*14c0*/  LDCU.64 UR12, c[0x0][0x390] ;  /* 0x00007200ff0c77ac */ /* 0x000e2a0008000a00 */
[----:B------:R-:W0:Y:S08]  /*14d0*/  LDC.64 R18, c[0x0][0x380] ;  /* 0x0000e000ff127b82 */ /* 0x000e300000000a00 */
[----:B------:R-:W0:Y:S01]  /*14e0*/  LDC.64 R20, c[0x0][0x388] ;  /* 0x0000e200ff147b82 */ /* 0x000e220000000a00 */
[----:B----4-:R-:W-:-:S12]  /*14f0*/  ULEA UR6, UR5, UR4, 0x18 ;  /* 0x0000000405067291 */ /* 0x010fd8000f8ec0ff */
.L_x_48:
[----:B------:R-:W-:Y:S01]  /*1500*/  LEA R27, R29, UR6, 0x3 ;  /* 0x000000061d1b7c11 */ /* 0x000fe2000f8e18ff */
[----:B0123--:R-:W0:Y:S01]  /*1510*/  MUFU.RCP64H R3, 1256 ;  /* 0x4093a00000037908 */ /* 0x00fe220000001800 */
[----:B------:R-:W-:Y:S01]  /*1520*/  IMAD.MOV.U32 R4, RZ, RZ, 0x0 ;  /* 0x00000000ff047424 */ /* 0x000fe200078e00ff */
[----:B------:R-:W-:Y:S05]  /*1530*/  YIELD ;  /* 0x0000000000007946 */ /* 0x000fea0003800000 */
[----:B------:R-:W1:Y:S01]  /*1540*/  LDS.64 R14, [R27+-0x2740] ;  /* 0xffd8c0001b0e7984 */ /* 0x000e620000000a00 */
[----:B------:R-:W-:Y:S01]  /*1550*/  IMAD.MOV.U32 R5, RZ, RZ, 0x4093a000 ;  /* 0x4093a000ff057424 */ /* 0x000fe200078e00ff */
[----:B------:R-:W-:Y:S01]  /*1560*/  BSSY.RECONVERGENT B0, `(.L_x_22) ;  /* 0x000002d000007945 */ /* 0x000fe20003800200 */
[----:B------:R-:W-:Y:S01]  /*1570*/  IMAD.MOV.U32 R2, RZ, RZ, 0x1 ;  /* 0x00000001ff027424 */ /* 0x000fe200078e00ff */
[----:B------:R-:W2:Y:S04]  /*1580*/  LDS.64 R10, [R27+-0x2738] ;  /* 0xffd8c8001b0a7984 */ /* 0x000ea80000000a00 */
[----:B------:R-:W3:Y:S01]  /*1590*/  LDS.64 R12, [R27+-0x2730] ;  /* 0xffd8d0001b0c7984 */ /* 0x000ee20000000a00 */
[----:B0-----:R-:W-:-:S03]  /*15a0*/  DFMA R6, R2, -R4, 1 ;  /* 0x3ff000000206742b */ /* 0x001fc60000000804 */
[----:B------:R-:W0:Y:S05]  /*15b0*/  LDS.64 R8, [R27+-0x2728] ;  /* 0xffd8d8001b087984 */ /* 0x000e2a0000000a00 */
[----:B------:R-:W-:-:S08]  /*15c0*/  DFMA R6, R6, R6, R6 ;  /* 0x000000060606722b */ /* 0x000fd00000000006 */
[----:B------:R-:W-:Y:S01]  /*15d0*/  DFMA R6, R2, R6, R2 ;  /* 0x000000060206722b */ /* 0x000fe20000000002 */
[----:B------:R-:W4:Y:S07]  /*15e0*/  LDS.64 R2, [R27+-0x2720] ;  /* 0xffd8e0001b027984 */ /* 0x000f2e0000000a00 */
[----:B------:R-:W-:Y:S01]  /*15f0*/  DFMA R22, R6, -R4, 1 ;  /* 0x3ff000000616742b */ /* 0x000fe20000000804 */
[----:B------:R-:W5:Y:S01]  /*1600*/  LDS.64 R4, [R27+-0x2718] ;  /* 0xffd8e8001b047984 */ /* 0x000f620000000a00 */
[----:B-1----:R-:W-:-:S06]  /*1610*/  DADD R16, RZ, R14 ;  /* 0x00000000ff107229 */ /* 0x002fcc000000000e */
[----:B------:R-:W-:Y:S02]  /*1620*/  DFMA R6, R6, R22, R6 ;  /* 0x000000160606722b */ /* 0x000fe40000000006 */
[----:B--2---:R-:W-:Y:S02]  /*1630*/  DMUL R22, R10, R10 ;  /* 0x0000000a0a167228 */ /* 0x004fe40000000000 */
[----:B------:R-:W-:Y:S01]  /*1640*/  DADD R16, R16, R10 ;  /* 0x0000000010107229 */ /* 0x000fe2000000000a */
[----:B------:R-:W1:Y:S05]  /*1650*/  LDS.64 R10, [R27+-0x2710] ;  /* 0xffd8f0001b0a7984 */ /* 0x000e6a0000000a00 */
[----:B------:R-:W-:-:S02]  /*1660*/  DFMA R14, R14, R14, R22 ;  /* 0x0000000e0e0e722b */ /* 0x000fc40000000016 */
[----:B------:R-:W2:Y:S01]  /*1670*/  LDS.64 R22, [R27+-0x2708] ;  /* 0xffd8f8001b167984 */ /* 0x000ea20000000a00 */
[----:B---3--:R-:W-:-:S05]  /*1680*/  DADD R16, R16, R12 ;  /* 0x0000000010107229 */ /* 0x008fca000000000c */
[----:B------:R-:W-:-:S03]  /*1690*/  DFMA R14, R12, R12, R14 ;  /* 0x0000000c0c0e722b */ /* 0x000fc6000000000e */
[----:B0-----:R-:W-:-:S05]  /*16a0*/  DADD R16, R16, R8 ;  /* 0x0000000010107229 */ /* 0x001fca0000000008 */
[----:B------:R-:W-:-:S03]  /*16b0*/  DFMA R14, R8, R8, R14 ;  /* 0x00000008080e722b */ /* 0x000fc6000000000e */
[----:B----4-:R-:W-:-:S05]  /*16c0*/  DADD R16, R16, R2 ;  /* 0x0000000010107229 */ /* 0x010fca0000000002 */
[----:B------:R-:W-:-:S03]  /*16d0*/  DFMA R14, R2, R2, R14 ;  /* 0x00000002020e722b */ /* 0x000fc6000000000e */
[----:B-----5:R-:W-:-:S05]  /*16e0*/  DADD R16, R16, R4 ;  /* 0x0000000010107229 */ /* 0x020fca0000000004 */
[----:B------:R-:W-:-:S03]  /*16f0*/  DFMA R14, R4, R4, R14 ;  /* 0x00000004040e722b */ /* 0x000fc6000000000e */
[----:B-1----:R-:W-:-:S05]  /*1700*/  DADD R16, R16, R10 ;  /* 0x0000000010107229 */ /* 0x002fca000000000a */
        /* <DEDUP_REMOVED lines=16> */
[----:B------:R-:W-:Y:S01]  /*1810*/  MOV R2, R30 ;  /* 0x0000001e00027202 */ /* 0x000fe20000000f00 */
[----:B------:R-:W-:-:S07]  /*1820*/  IMAD.MOV.U32 R3, RZ, RZ, R31 ;  /* 0x000000ffff037224 */ /* 0x000fce00078e001f */
.L_x_23:
[----:B------:R-:W-:Y:S05]  /*1830*/  BSYNC.RECONVERGENT B0 ;  /* 0x0000000000007941 */ /* 0x000fea0003800200 */
.L_x_22:
[----:B------:R-:W0:Y:S01]  /*1840*/  MUFU.RCP64H R5, 1256 ;  /* 0x4093a00000057908 */ /* 0x000e220000001800 */
[----:B------:R-:W-:Y:S02]  /*1850*/  HFMA2 R4, -RZ, RZ, 0, 5.9604644775390625e-08 ;  /* 0x00000001ff047431 */ /* 0x000fe400000001ff */
        /* <DEDUP_REMOVED lines=16> */
[----:B------:R-:W-:Y:S01]  /*1960*/  MOV R13, 0x4093a000 ;  /* 0x4093a000000d7802 */ /* 0x000fe20000000f00 */
[----:B------:R-:W-:Y:S01]  /*1970*/  IMAD.MOV.U32 R9, RZ, RZ, R23 ;  /* 0x000000ffff097224 */ /* 0x000fe200078e0017 */
[----:B------:R-:W-:Y:S01]  /*1980*/  MOV R4, 0x19b0 ;  /* 0x000019b000047802 */ /* 0x000fe20000000f00 */
[----:B------:R-:W-:-:S07]  /*1990*/  IMAD.MOV.U32 R10, RZ, RZ, RZ ;  /* 0x000000ffff0a7224 */ /* 0x000fce00078e00ff */
[----:B------:R-:W-:Y:S05]  /*19a0*/  CALL.REL.NOINC `($__internal_0_$__cuda_sm20_div_rn_f64_full) ;  /* 0x0000001000807944 */ /* 0x000fea0003c00000 */
[----:B------:R-:W-:Y:S02]  /*19b0*/  IMAD.MOV.U32 R4, RZ, RZ, R30 ;  /* 0x000000ffff047224 */ /* 0x000fe400078e001e */
[----:B------:R-:W-:-:S07]  /*19c0*/  IMAD.MOV.U32 R5, RZ, RZ, R31 ;  /* 0x000000ffff057224 */ /* 0x000fce00078e001f */
.L_x_25:
[----:B------:R-:W-:Y:S05]  /*19d0*/  BSYNC.RECONVERGENT B0 ;  /* 0x0000000000007941 */ /* 0x000fea0003800200 */
.L_x_24:
[----:B------:R-:W-:Y:S01]  /*19e0*/  DFMA R4, -R2, R2, R4 ;  /* 0x000000020204722b */ /* 0x000fe20000000104 */
[----:B------:R-:W-:Y:S01]  /*19f0*/  MOV R8, 0x0 ;  /* 0x0000000000087802 */ /* 0x000fe20000000f00 */
[----:B------:R-:W-:Y:S01]  /*1a00*/  IMAD.MOV.U32 R9, RZ, RZ, 0x3fd80000 ;  /* 0x3fd80000ff097424 */ /* 0x000fe200078e00ff */
[----:B------:R-:W-:Y:S03]  /*1a10*/  BSSY.RECONVERGENT B0, `(.L_x_26) ;  /* 0x0000017000007945 */ /* 0x000fe60003800200 */
        /* <DEDUP_REMOVED lines=9> */
[----:B------:R-:W-:Y:S02]  /*1ab0*/  VIADD R9, R7, 0xfff00000 ;  /* 0xfff0000007097836 */ /* 0x000fe40000000000 */
[----:B------:R-:W-:-:S04]  /*1ac0*/  IMAD.MOV.U32 R8, RZ, RZ, R6 ;  /* 0x000000ffff087224 */ /* 0x000fc800078e0006 */
[----:B------:R-:W-:-:S08]  /*1ad0*/  DFMA R16, R14, -R14, R4 ;  /* 0x8000000e0e10722b */ /* 0x000fd00000000004 */
[----:B------:R-:W-:Y:S01]  /*1ae0*/  DFMA R10, R16, R8, R14 ;  /* 0x00000008100a722b */ /* 0x000fe2000000000e */
[----:B------:R-:W-:Y:S10]  /*1af0*/  @!P0 BRA `(.L_x_27) ;  /* 0x0000000000208947 */ /* 0x000ff40003800000 */
[----:B------:R-:W-:Y:S01]  /*1b00*/  IMAD.MOV.U32 R10, RZ, RZ, R14 ;  /* 0x000000ffff0a7224 */ /* 0x000fe200078e000e */
[----:B------:R-:W-:Y:S01]  /*1b10*/  MOV R8, R6 ;  /* 0x0000000600087202 */ /* 0x000fe20000000f00 */
[----:B------:R-:W-:Y:S01]  /*1b20*/  IMAD.MOV.U32 R14, RZ, RZ, R12 ;  /* 0x000000ffff0e7224 */ /* 0x000fe200078e000c */
[----:B------:R-:W-:Y:S01]  /*1b30*/  MOV R11, R15 ;  /* 0x0000000f000b7202 */ /* 0x000fe20000000f00 */
[----:B------:R-:W-:Y:S01]  /*1b40*/  IMAD.MOV.U32 R6, RZ, RZ, R16 ;  /* 0x000000ffff067224 */ /* 0x000fe200078e0010 */
[----:B------:R-:W-:Y:S01]  /*1b50*/  MOV R12, 0x1b80 ;  /* 0x00001b80000c7802 */ /* 0x000fe20000000f00 */
[----:B------:R-:W-:-:S07]  /*1b60*/  IMAD.MOV.U32 R7, RZ, RZ, R17 ;  /* 0x000000ffff077224 */ /* 0x000fce00078e0011 */
[----:B------:R-:W-:Y:S05]  /*1b70*/  CALL.REL.NOINC `($__internal_1_$__cuda_sm20_dsqrt_rn_f64_mediumpath_v1) ;  /* 0x0000001400747944 */ /* 0x000fea0003c00000 */
.L_x_27:
[----:B------:R-:W-:Y:S05]  /*1b80*/  BSYNC.RECONVERGENT B0 ;  /* 0x0000000000007941 */ /* 0x000fea0003800200 */
.L_x_26:
[----:B------:R-:W-:-:S04]  /*1b90*/  IMAD.WIDE R22, R29, 0x8, R18 ;  /* 0x000000081d167825 */ /* 0x000fc800078e0212 */
[----:B------:R-:W-:Y:S01]  /*1ba0*/  IMAD.WIDE R24, R29, 0x8, R20 ;  /* 0x000000081d187825 */ /* 0x000fe200078e0214 */
[----:B------:R-:W2:Y:S04]  /*1bb0*/  LDG.E.64 R4, desc[UR8][R22.64] ;  /* 0x0000000816047981 */ /* 0x000ea8000c1e1b00 */
[----:B------:R-:W2:Y:S01]  /*1bc0*/  LDG.E.64 R6, desc[UR8][R24.64] ;  /* 0x0000000818067981 */ /* 0x000ea2000c1e1b00 */
[----:B------:R-:W0:Y:S01]  /*1bd0*/  MUFU.RCP64H R9, R11 ;  /* 0x0000000b00097308 */ /* 0x000e220000001800 */
[----:B------:R-:W-:Y:S01]  /*1be0*/  IMAD.MOV.U32 R8, RZ, RZ, 0x1 ;  /* 0x00000001ff087424 */ /* 0x000fe200078e00ff */
[----:B------:R-:W-:Y:S05]  /*1bf0*/  BSSY.RECONVERGENT B0, `(.L_x_28) ;  /* 0x0000014000007945 */ /* 0x000fea0003800200 */
[----:B0-----:R-:W-:-:S08]  /*1c00*/  DFMA R12, R8, -R10, 1 ;  /* 0x3ff00000080c742b */ /* 0x001fd0000000080a */
[----:B------:R-:W-:-:S08]  /*1c10*/  DFMA R12, R12, R12, R12 ;  /* 0x0000000c0c0c722b */ /* 0x000fd0000000000c */
[----:B------:R-:W-:Y:S02]  /*1c20*/  DFMA R12, R8, R12, R8 ;  /* 0x0000000c080c722b */ /* 0x000fe40000000008 */
[----:B--2---:R-:W-:-:S06]  /*1c30*/  DADD R4, R4, -R6 ;  /* 0x0000000004047229 */ /* 0x004fcc0000000806 */
[----:B------:R-:W-:Y:S02]  /*1c40*/  DFMA R6, R12, -R10, 1 ;  /* 0x3ff000000c06742b */ /* 0x000fe4000000080a */
[----:B------:R-:W-:-:S06]  /*1c50*/  DADD R8, R4, -R2 ;  /* 0x0000000004087229 */ /* 0x000fcc0000000802 */
[----:B------:R-:W-:-:S08]  /*1c60*/  DFMA R6, R12, R6, R12 ;  /* 0x000000060c06722b */ /* 0x000fd0000000000c */
[----:B------:R-:W-:Y:S01]  /*1c70*/  DMUL R2, R8, R6 ;  /* 0x0000000608027228 */ /* 0x000fe20000000000 */
[----:B------:R-:W-:-:S07]  /*1c80*/  FSETP.GEU.AND P1, PT, |R9|, 6.5827683646048100446e-37, PT ;  /* 0x036000000900780b */ /* 0x000fce0003f2e200 */
[----:B------:R-:W-:-:S08]  /*1c90*/  DFMA R4, R2, -R10, R8 ;  /* 0x8000000a0204722b */ /* 0x000fd00000000008 */
[----:B------:R-:W-:-:S10]  /*1ca0*/  DFMA R2, R6, R4, R2 ;  /* 0x000000040602722b */ /* 0x000fd40000000002 */
[----:B------:R-:W-:-:S05]  /*1cb0*/  FFMA R4, RZ, R11, R3 ;  /* 0x0000000bff047223 */ /* 0x000fca0000000003 */
[----:B------:R-:W-:-:S13]  /*1cc0*/  FSETP.GT.AND P0, PT, |R4|, 1.469367938527859385e-39, PT ;  /* 0x001000000400780b */ /* 0x000fda0003f04200 */
[----:B------:R-:W-:Y:S05]  /*1cd0*/  @P0 BRA P1, `(.L_x_29) ;  /* 0x0000000000140947 */ /* 0x000fea0000800000 */
[----:B------:R-:W-:Y:S01]  /*1ce0*/  IMAD.MOV.U32 R13, RZ, RZ, R11 ;  /* 0x000000ffff0d7224 */ /* 0x000fe200078e000b */
[----:B------:R-:W-:-:S07]  /*1cf0*/  MOV R4, 0x1d10 ;  /* 0x00001d1000047802 */ /* 0x000fce0000000f00 */
[----:B------:R-:W-:Y:S05]  /*1d00*/  CALL.REL.NOINC `($__internal_0_$__cuda_sm20_div_rn_f64_full) ;  /* 0x0000000c00a87944 */ /* 0x000fea0003c00000 */
[----:B------:R-:W-:Y:S01]  /*1d10*/  MOV R2, R30 ;  /* 0x0000001e00027202 */ /* 0x000fe20000000f00 */
[----:B------:R-:W-:-:S07]  /*1d20*/  IMAD.MOV.U32 R3, RZ, RZ, R31 ;  /* 0x000000ffff037224 */ /* 0x000fce00078e001f */
.L_x_29:
[----:B------:R-:W-:Y:S05]  /*1d30*/  BSYNC.RECONVERGENT B0 ;  /* 0x0000000000007941 */ /* 0x000fea0003800200 */
.L_x_28:
[----:B------:R-:W-:Y:S01]  /*1d40*/  DSETP.GT.AND P0, PT, R2, 1, PT ;  /* 0x3ff000000200742a */ /* 0x000fe20003f04000 */
[----:B------:R-:W-:-:S13]  /*1d50*/  BSSY.RECONVERGENT B0, `(.L_x_30) ;  /* 0x000002b000007945 */ /* 0x000fda0003800200 */
[----:B------:R-:W-:Y:S05]  /*1d60*/  @!P0 BRA `(.L_x_31) ;  /* 0x0000000000208947 */ /* 0x000fea0003800000 */
[----:B------:R-:W0:Y:S01]  /*1d70*/  S2R R4, SR_LANEID ;  /* 0x0000000000047919 */ /* 0x000e220000000000 */
[----:B------:R-:W1:Y:S01]  /*1d80*/  LDC.64 R2, c[0x0][0x390] ;  /* 0x0000e400ff027b82 */ /* 0x000e620000000a00 */
[----:B------:R-:W-:Y:S02]  /*1d90*/  VOTEU.ANY UR4, UPT, PT ;  /* 0x0000000000047886 */ /* 0x000fe400038e0100 */
[----:B------:R-:W-:Y:S02]  /*1da0*/  UFLO.U32 UR5, UR4 ;  /* 0x00000004000572bd */ /* 0x000fe400080e0000 */
[----:B------:R-:W1:Y:S04]  /*1db0*/  POPC R5, UR4 ;  /* 0x0000000400057d09 */ /* 0x000e680008000000 */
[----:B0-----:R-:W-:-:S13]  /*1dc0*/  ISETP.EQ.U32.AND P0, PT, R4, UR5, PT ;  /* 0x0000000504007c0c */ /* 0x001fda000bf02070 */
[----:B-1----:R0:W-:Y:S01]  /*1dd0*/  @P0 REDG.E.ADD.STRONG.GPU desc[UR8][R2.64], R5 ;  /* 0x000000050200098e */ /* 0x0021e2000c12e108 */
[----:B------:R-:W-:Y:S05]  /*1de0*/  BRA `(.L_x_32) ;  /* 0x0000000000847947 */ /* 0x000fea0003800000 */
.L_x_31:
[----:B------:R-:W-:Y:S01]  /*1df0*/  DSETP.GEU.AND P0, PT, R2, -1, PT ;  /* 0xbff000000200742a */ /* 0x000fe20003f0e000 */
[----:B------:R-:W-:Y:S01]  /*1e00*/  UMOV UR4, 0x4 ;  /* 0x0000000400047882 */ /* 0x000fe20000000000 */
[----:B------:R-:W-:Y:S02]  /*1e10*/  UMOV UR5, 0x0 ;  /* 0x0000000000057882 */ /* 0x000fe40000000000 */
[----:B------:R-:W-:-:S04]  /*1e20*/  UIMAD.WIDE.U32 UR4, UR12, 0x1, UR4 ;  /* 0x000000010c0478a5 */ /* 0x000fc8000f8e0004 */
[----:B------:R-:W-:Y:S02]  /*1e30*/  UIADD3 UR7, UPT, UPT, UR13, UR5, URZ ;  /* 0x000000050d077290 */ /* 0x000fe4000fffe0ff */
[----:B------:R-:W-:Y:S02]  /*1e40*/  IMAD.U32 R5, RZ, RZ, UR5 ;  /* 0x00000005ff057e24 */ /* 0x000fe4000f8e00ff */
[----:B------:R-:W-:Y:S02]  /*1e50*/  IMAD.U32 R4, RZ, RZ, UR4 ;  /* 0x00000004ff047e24 */ /* 0x000fe4000f8e00ff */
[----:B------:R-:W-:Y:S01]  /*1e60*/  MOV R5, UR7 ;  /* 0x0000000700057c02 */ /* 0x000fe20008000f00 */
[----:B------:R-:W-:Y:S06]  /*1e70*/  @P0 BRA `(.L_x_33) ;  /* 0x00000000001c0947 */ /* 0x000fec0003800000 */
[----:B------:R-:W0:Y:S01]  /*1e80*/  S2R R2, SR_LANEID ;  /* 0x0000000000027919 */ /* 0x000e220000000000 */
[----:B------:R-:W-:Y:S02]  /*1e90*/  VOTEU.ANY UR4, UPT, PT ;  /* 0x0000000000047886 */ /* 0x000fe400038e0100 */
[----:B------:R-:W-:Y:S02]  /*1ea0*/  UFLO.U32 UR5, UR4 ;  /* 0x00000004000572bd */ /* 0x000fe400080e0000 */
[----:B------:R-:W1:Y:S04]  /*1eb0*/  POPC R3, UR4 ;  /* 0x0000000400037d09 */ /* 0x000e680008000000 */
[----:B0-----:R-:W-:-:S13]  /*1ec0*/  ISETP.EQ.U32.AND P0, PT, R2, UR5, PT ;  /* 0x0000000502007c0c */ /* 0x001fda000bf02070 */
[----:B-1----:R1:W-:Y:S01]  /*1ed0*/  @P0 REDG.E.ADD.STRONG.GPU desc[UR8][R4.64], R3 ;  /* 0x000000030400098e */ /* 0x0023e2000c12e108 */
[----:B------:R-:W-:Y:S05]  /*1ee0*/  BRA `(.L_x_32) ;  /* 0x0000000000447947 */ /* 0x000fea0003800000 */
.L_x_33:
[----:B------:R-:W-:Y:S01]  /*1ef0*/  UMOV UR4, 0x9999999a ;  /* 0x9999999a00047882 */ /* 0x000fe20000000000 */
[----:B------:R-:W-:Y:S02]  /*1f00*/  UMOV UR5, 0x3fe99999 ;  /* 0x3fe9999900057882 */ /* 0x000fe40000000000 */
[----:B------:R-:W-:-:S14]  /*1f10*/  DSETP.GEU.AND P0, PT, |R2|, UR4, PT ;  /* 0x0000000402007e2a */ /* 0x000fdc000bf0e200 */
[----:B------:R-:W-:Y:S05]  /*1f20*/  @P0 BRA `(.L_x_34) ;  /* 0x00000000001c0947 */ /* 0x000fea0003800000 */
[----:B------:R-:W0:Y:S01]  /*1f30*/  S2R R2, SR_LANEID ;  /* 0x0000000000027919 */ /* 0x000e220000000000 */
[----:B------:R-:W-:Y:S02]  /*1f40*/  VOTEU.ANY UR4, UPT, PT ;  /* 0x0000000000047886 */ /* 0x000fe400038e0100 */
[----:B------:R-:W-:Y:S02]  /*1f50*/  UFLO.U32 UR5, UR4 ;  /* 0x00000004000572bd */ /* 0x000fe400080e0000 */
[----:B------:R-:W1:Y:S04]  /*1f60*/  POPC R3, UR4 ;  /* 0x0000000400037d09 */ /* 0x000e680008000000 */
[----:B0-----:R-:W-:-:S13]  /*1f70*/  ISETP.EQ.U32.AND P0, PT, R2, UR5, PT ;  /* 0x0000000502007c0c */ /* 0x001fda000bf02070 */
[----:B-1----:R2:W-:Y:S01]  /*1f80*/  @P0 REDG.E.ADD.STRONG.GPU desc[UR8][R4.64+0x4], R3 ;  /* 0x000004030400098e */ /* 0x0025e2000c12e108 */
[----:B------:R-:W-:Y:S05]  /*1f90*/  BRA `(.L_x_32) ;  /* 0x0000000000187947 */ /* 0x000fea0003800000 */
.L_x_34:
[----:B------:R-:W0:Y:S01]  /*1fa0*/  S2R R2, SR_LANEID ;  /* 0x0000000000027919 */ /* 0x000e220000000000 */
[----:B------:R-:W-:Y:S02]  /*1fb0*/  VOTEU.ANY UR4, UPT, PT ;  /* 0x0000000000047886 */ /* 0x000fe400038e0100 */
[----:B------:R-:W-:Y:S02]  /*1fc0*/  UFLO.U32 UR5, UR4 ;  /* 0x00000004000572bd */ /* 0x000fe400080e0000 */
[----:B------:R-:W1:Y:S04]  /*1fd0*/  POPC R3, UR4 ;  /* 0x0000000400037d09 */ /* 0x000e680008000000 */
[----:B0-----:R-:W-:-:S13]  /*1fe0*/  ISETP.EQ.U32.AND P0, PT, R2, UR5, PT ;  /* 0x0000000502007c0c */ /* 0x001fda000bf02070 */
[----:B-1----:R3:W-:Y:S02]  /*1ff0*/  @P0 REDG.E.ADD.STRONG.GPU desc[UR8][R4.64+0x8], R3 ;  /* 0x000008030400098e */ /* 0x0027e4000c12e108 */
.L_x_32:
[----:B------:R-:W-:Y:S05]  /*2000*/  BSYNC.RECONVERGENT B0 ;  /* 0x0000000000007941 */ /* 0x000fea0003800200 */
.L_x_30:
[----:B------:R-:W-:Y:S01]  /*2010*/  IMAD R27, R0, 0x8, R27 ;  /* 0x00000008001b7824 */ /* 0x000fe200078e021b */
[----:B------:R-:W-:Y:S04]  /*2020*/  BSSY.RECONVERGENT B0, `(.L_x_35) ;  /* 0x0000031000007945 */ /* 0x000fe80003800200 */
[----:B0123--:R-:W0:Y:S04]  /*2030*/  LDS.64 R4, [R27+-0x2740] ;  /* 0xffd8c0001b047984 */ /* 0x00fe280000000a00 */
[----:B------:R-:W1:Y:S04]  /*2040*/  LDS.64 R10, [R27+-0x2738] ;  /* 0xffd8c8001b0a7984 */ /* 0x000e680000000a00 */
[----:B------:R-:W2:Y:S04]  /*2050*/  LDS.64 R14, [R27+-0x2730] ;  /* 0xffd8d0001b0e7984 */ /* 0x000ea80000000a00 */
[----:B------:R-:W3:Y:S04]  /*2060*/  LDS.64 R6, [R27+-0x2728] ;  /* 0xffd8d8001b067984 */ /* 0x000ee80000000a00 */
[----:B------:R-:W4:Y:S01]  /*2070*/  LDS.64 R2, [R27+-0x2720] ;  /* 0xffd8e0001b027984 */ /* 0x000f220000000a00 */
[----:B0-----:R-:W-:-:S02]  /*2080*/  DADD R8, RZ, R4 ;  /* 0x00000000ff087229 */ /* 0x001fc40000000004 */
[----:B-1----:R-:W-:-:S06]  /*2090*/  DMUL R12, R10, R10 ;  /* 0x0000000a0a0c7228 */ /* 0x002fcc0000000000 */
[----:B------:R-:W-:Y:S01]  /*20a0*/  DADD R8, R8, R10 ;  /* 0x0000000008087229 */ /* 0x000fe2000000000a */
[----:B------:R-:W0:Y:S01]  /*20b0*/  MUFU.RCP64H R11, 1256 ;  /* 0x4093a000000b7908 */ /* 0x000e220000001800 */
[----:B------:R-:W-:Y:S01]  /*20c0*/  MOV R10, 0x1 ;  /* 0x00000001000a7802 */ /* 0x000fe20000000f00 */
[----:B------:R-:W-:Y:S01]  /*20d0*/  DFMA R12, R4, R4, R12 ;  /* 0x00000004040c722b */ /* 0x000fe2000000000c */
[----:B------:R-:W1:Y:S04]  /*20e0*/  LDS.64 R4, [R27+-0x2718] ;  /* 0xffd8e8001b047984 */ /* 0x000e680000000a00 */
[----:B--2---:R-:W-:Y:S02]  /*20f0*/  DADD R16, R8, R14 ;  /* 0x0000000008107229 */ /* 0x004fe4000000000e */
[----:B------:R-:W2:Y:S01]  /*2100*/  LDS.64 R8, [R27+-0x2710] ;  /* 0xffd8f0001b087984 */ /* 0x000ea20000000a00 */
[----:B------:R-:W-:Y:S01]  /*2110*/  DFMA R12, R14, R14, R12 ;  /* 0x0000000e0e0c722b */ /* 0x000fe2000000000c */
[----:B------:R-:W-:-:S04]  /*2120*/  IMAD.MOV.U32 R14, RZ, RZ, 0x0 ;  /* 0x00000000ff0e7424 */ /* 0x000fc800078e00ff */
[----:B---3--:R-:W-:Y:S01]  /*2130*/  DADD R16, R16, R6 ;  /* 0x0000000010107229 */ /* 0x008fe20000000006 */
[----:B------:R-:W-:Y:S02]  /*2140*/  IMAD.MOV.U32 R15, RZ, RZ, 0x4093a000 ;  /* 0x4093a000ff0f7424 */ /* 0x000fe400078e00ff */
[----:B------:R-:W-:Y:S01]  /*2150*/  DFMA R12, R6, R6, R12 ;  /* 0x00000006060c722b */ /* 0x000fe2000000000c */
[----:B------:R-:W3:Y:S04]  /*2160*/  LDS.64 R6, [R27+-0x2708] ;  /* 0xffd8f8001b067984 */ /* 0x000ee80000000a00 */
[----:B----4-:R-:W-:-:S03]  /*2170*/  DADD R16, R16, R2 ;  /* 0x0000000010107229 */ /* 0x010fc60000000002 */
[----:B------:R-:W-:Y:S02]  /*2180*/  DFMA R12, R2, R2, R12 ;  /* 0x00000002020c722b */ /* 0x000fe4000000000c */
[----:B0-----:R-:W-:-:S08]  /*2190*/  DFMA R2, R10, -R14, 1 ;  /* 0x3ff000000a02742b */ /* 0x001fd0000000080e */
[----:B------:R-:W-:-:S08]  /*21a0*/  DFMA R2, R2, R2, R2 ;  /* 0x000000020202722b */ /* 0x000fd00000000002 */
[----:B------:R-:W-:Y:S02]  /*21b0*/  DFMA R2, R10, R2, R10 ;  /* 0x000000020a02722b */ /* 0x000fe4000000000a */
[----:B-1----:R-:W-:Y:S02]  /*21c0*/  DADD R16, R16, R4 ;  /* 0x0000000010107229 */ /* 0x002fe40000000004 */
[----:B------:R-:W-:-:S04]  /*21d0*/  DFMA R12, R4, R4, R12 ;  /* 0x00000004040c722b */ /* 0x000fc8000000000c */
[----:B------:R-:W-:Y:S02]  /*21e0*/  DFMA R14, R2, -R14, 1 ;  /* 0x3ff00000020e742b */ /* 0x000fe4000000080e */
[----:B--2---:R-:W-:Y:S02]  /*21f0*/  DADD R10, R16, R8 ;  /* 0x00000000100a7229 */ /* 0x004fe40000000008 */
[----:B------:R-:W-:-:S04]  /*2200*/  DFMA R12, R8, R8, R12 ;  /* 0x00000008080c722b */ /* 0x000fc8000000000c */
[----:B------:R-:W-:Y:S02]  /*2210*/  DFMA R16, R2, R14, R2 ;  /* 0x0000000e0210722b */ /* 0x000fe40000000002 */
[----:B---3--:R-:W-:Y:S02]  /*2220*/  DADD R10, R10, R6 ;  /* 0x000000000a0a7229 */ /* 0x008fe40000000006 */
[----:B------:R-:W-:-:S06]  /*2230*/  DFMA R26, R6, R6, R12 ;  /* 0x00000006061a722b */ /* 0x000fcc000000000c */
        /* <DEDUP_REMOVED lines=15> */
.L_x_36:
[----:B------:R-:W-:Y:S05]  /*2330*/  BSYNC.RECONVERGENT B0 ;  /* 0x0000000000007941 */ /* 0x000fea0003800200 */
.L_x_35:
[----:B------:R-:W0:Y:S01]  /*2340*/  MUFU.RCP64H R5, 1256 ;  /* 0x4093a00000057908 */ /* 0x000e220000001800 */
[----:B------:R-:W-:Y:S01]  /*2350*/  IMAD.MOV.U32 R6, RZ, RZ, 0x0 ;  /* 0x00000000ff067424 */ /* 0x000fe200078e00ff */
[----:B------:R-:W-:Y:S01]  /*2360*/  MOV R7, 0x4093a000 ;  /* 0x4093a00000077802 */ /* 0x000fe20000000f00 */
[----:B------:R-:W-:Y:S01]  /*2370*/  IMAD.MOV.U32 R4, RZ, RZ, 0x1 ;  /* 0x00000001ff047424 */ /* 0x000fe200078e00ff */
[----:B------:R-:W-:Y:S01]  /*2380*/  FSETP.GEU.AND P1, PT, |R27|, 6.5827683646048100446e-37, PT ;  /* 0x036000001b00780b */ /* 0x000fe20003f2e200 */
[----:B------:R-:W-:Y:S04]  /*2390*/  BSSY.RECONVERGENT B0, `(.L_x_37) ;  /* 0x0000014000007945 */ /* 0x000fe80003800200 */
        /* <DEDUP_REMOVED lines=19> */
.L_x_38:
[----:B------:R-:W-:Y:S05]  /*24d0*/  BSYNC.RECONVERGENT B0 ;  /* 0x0000000000007941 */ /* 0x000fea0003800200 */
.L_x_37:
[----:B------:R-:W-:Y:S01]  /*24e0*/  DFMA R4, -R2, R2, R4 ;  /* 0x000000020204722b */ /* 0x000fe20000000104 */
[----:B------:R-:W-:Y:S01]  /*24f0*/  IMAD.MOV.U32 R8, RZ, RZ, 0x0 ;  /* 0x00000000ff087424 */ /* 0x000fe200078e00ff */
[----:B------:R-:W-:Y:S01]  /*2500*/  BSSY.RECONVERGENT B0, `(.L_x_39) ;  /* 0x0000018000007945 */ /* 0x000fe20003800200 */
[----:B------:R-:W-:-:S03]  /*2510*/  IMAD.MOV.U32 R9, RZ, RZ, 0x3fd80000 ;  /* 0x3fd80000ff097424 */ /* 0x000fc600078e00ff */
[----:B------:R-:W0:Y:S04]  /*2520*/  MUFU.RSQ64H R13, R5 ;  /* 0x00000005000d7308 */ /* 0x000e280000001c00 */
[----:B------:R-:W-:-:S04]  /*2530*/  IADD3 R12, PT, PT, R5, -0x3500000, RZ ;  /* 0xfcb00000050c7810 */ /* 0x000fc80007ffe0ff */
[----:B------:R-:W-:Y:S02]  /*2540*/  ISETP.GE.U32.AND P0, PT, R12, 0x7ca00000, PT ;  /* 0x7ca000000c00780c */ /* 0x000fe40003f06070 */
[----:B0-----:R-:W-:-:S08]  /*2550*/  DMUL R6, R12, R12 ;  /* 0x0000000c0c067228 */ /* 0x001fd00000000000 */
[----:B------:R-:W-:-:S08]  /*2560*/  DFMA R6, R4, -R6, 1 ;  /* 0x3ff000000406742b */ /* 0x000fd00000000806 */
[----:B------:R-:W-:Y:S02]  /*2570*/  DFMA R8, R6, R8, 0.5 ;  /* 0x3fe000000608742b */ /* 0x000fe40000000008 */
[----:B------:R-:W-:-:S08]  /*2580*/  DMUL R6, R12, R6 ;  /* 0x000000060c067228 */ /* 0x000fd00000000000 */
[----:B------:R-:W-:-:S08]  /*2590*/  DFMA R6, R8, R6, R12 ;  /* 0x000000060806722b */ /* 0x000fd0000000000c */
[----:B------:R-:W-:Y:S02]  /*25a0*/  DMUL R14, R4, R6 ;  /* 0x00000006040e7228 */ /* 0x000fe40000000000 */
[----:B------:R-:W-:Y:S01]  /*25b0*/  VIADD R9, R7, 0xfff00000 ;  /* 0xfff0000007097836 */ /* 0x000fe20000000000 */
[----:B------:R-:W-:-:S05]  /*25c0*/  MOV R8, R6 ;  /* 0x0000000600087202 */ /* 0x000fca0000000f00 */
[----:B------:R-:W-:-:S08]  /*25d0*/  DFMA R16, R14, -R14, R4 ;  /* 0x8000000e0e10722b */ /* 0x000fd00000000004 */
[----:B------:R-:W-:Y:S01]  /*25e0*/  DFMA R10, R16, R8, R14 ;  /* 0x00000008100a722b */ /* 0x000fe2000000000e */
[----:B------:R-:W-:Y:S10]  /*25f0*/  @!P0 BRA `(.L_x_40) ;  /* 0x0000000000208947 */ /* 0x000ff40003800000 */
[----:B------:R-:W-:Y:S01]  /*2600*/  MOV R10, R14 ;  /* 0x0000000e000a7202 */ /* 0x000fe20000000f00 */
[----:B------:R-:W-:Y:S02]  /*2610*/  IMAD.MOV.U32 R8, RZ, RZ, R6 ;  /* 0x000000ffff087224 */ /* 0x000fe400078e0006 */
[----:B------:R-:W-:Y:S01]  /*2620*/  IMAD.MOV.U32 R14, RZ, RZ, R12 ;  /* 0x000000ffff0e7224 */ /* 0x000fe200078e000c */
[----:B------:R-:W-:Y:S01]  /*2630*/  MOV R12, 0x2680 ;  /* 0x00002680000c7802 */ /* 0x000fe20000000f00 */
[----:B------:R-:W-:Y:S02]  /*2640*/  IMAD.MOV.U32 R6, RZ, RZ, R16 ;  /* 0x000000ffff067224 */ /* 0x000fe400078e0010 */
[----:B------:R-:W-:Y:S02]  /*2650*/  IMAD.MOV.U32 R7, RZ, RZ, R17 ;  /* 0x000000ffff077224 */ /* 0x000fe400078e0011 */
[----:B------:R-:W-:-:S07]  /*2660*/  IMAD.MOV.U32 R11, RZ, RZ, R15 ;  /* 0x000000ffff0b7224 */ /* 0x000fce00078e000f */
[----:B------:R-:W-:Y:S05]  /*2670*/  CALL.REL.NOINC `($__internal_1_$__cuda_sm20_dsqrt_rn_f64_mediumpath_v1) ;  /* 0x0000000800b47944 */ /* 0x000fea0003c00000 */
.L_x_40:
[----:B------:R-:W-:Y:S05]  /*2680*/  BSYNC.RECONVERGENT B0 ;  /* 0x0000000000007941 */ /* 0x000fea0003800200 */
.L_x_39:
[----:B------:R-:W-:-:S04]  /*2690*/  IMAD.WIDE R22, R0, 0x8, R22 ;  /* 0x0000000800167825 */ /* 0x000fc800078e0216 */
[----:B------:R-:W-:Y:S02]  /*26a0*/  IMAD.WIDE R24, R0, 0x8, R24 ;  /* 0x0000000800187825 */ /* 0x000fe400078e0218 */
[----:B------:R-:W2:Y:S04]  /*26b0*/  LDG.E.64 R22, desc[UR8][R22.64] ;  /* 0x0000000816167981 */ /* 0x000ea8000c1e1b00 */
[----:B------:R-:W2:Y:S01]  /*26c0*/  LDG.E.64 R24, desc[UR8][R24.64] ;  /* 0x0000000818187981 */ /* 0x000ea2000c1e1b00 */
[----:B------:R-:W0:Y:S01]  /*26d0*/  MUFU.RCP64H R5, R11 ;  /* 0x0000000b00057308 */ /* 0x000e220000001800 */
[----:B------:R-:W-:Y:S01]  /*26e0*/  MOV R4, 0x1 ;  /* 0x0000000100047802 */ /* 0x000fe20000000f00 */
[----:B------:R-:W-:Y:S05]  /*26f0*/  BSSY.RECONVERGENT B0, `(.L_x_41) ;  /* 0x0000016000007945 */ /* 0x000fea0003800200 */
[----:B0-----:R-:W-:-:S08]  /*2700*/  DFMA R6, R4, -R10, 1 ;  /* 0x3ff000000406742b */ /* 0x001fd0000000080a */
[----:B------:R-:W-:-:S08]  /*2710*/  DFMA R6, R6, R6, R6 ;  /* 0x000000060606722b */ /* 0x000fd00000000006 */
[----:B------:R-:W-:-:S08]  /*2720*/  DFMA R6, R4, R6, R4 ;  /* 0x000000060406722b */ /* 0x000fd00000000004 */
[----:B------:R-:W-:-:S08]  /*2730*/  DFMA R8, R6, -R10, 1 ;  /* 0x3ff000000608742b */ /* 0x000fd0000000080a */
[----:B------:R-:W-:Y:S02]  /*2740*/  DFMA R8, R6, R8, R6 ;  /* 0x000000080608722b */ /* 0x000fe40000000006 */
[----:B--2---:R-:W-:-:S08]  /*2750*/  DADD R4, R22, -R24 ;  /* 0x0000000016047229 */ /* 0x004fd00000000818 */
[----:B------:R-:W-:-:S08]  /*2760*/  DADD R12, R4, -R2 ;  /* 0x00000000040c7229 */ /* 0x000fd00000000802 */
[----:B------:R-:W-:Y:S02]  /*2770*/  DMUL R2, R12, R8 ;  /* 0x000000080c027228 */ /* 0x000fe40000000000 */
[----:B------:R-:W-:-:S06]  /*2780*/  FSETP.GEU.AND P1, PT, |R13|, 6.5827683646048100446e-37, PT ;  /* 0x036000000d00780b */ /* 0x000fcc0003f2e200 */
[----:B------:R-:W-:-:S08]  /*2790*/  DFMA R4, R2, -R10, R12 ;  /* 0x8000000a0204722b */ /* 0x000fd0000000000c */
[----:B------:R-:W-:-:S10]  /*27a0*/  DFMA R2, R8, R4, R2 ;  /* 0x000000040802722b */ /* 0x000fd40000000002 */
[----:B------:R-:W-:-:S05]  /*27b0*/  FFMA R4, RZ, R11, R3 ;  /* 0x0000000bff047223 */ /* 0x000fca0000000003 */
[----:B------:R-:W-:-:S13]  /*27c0*/  FSETP.GT.AND P0, PT, |R4|, 1.469367938527859385e-39, PT ;  /* 0x001000000400780b */ /* 0x000fda0003f04200 */
[----:B------:R-:W-:Y:S05]  /*27d0*/  @P0 BRA P1, `(.L_x_42) ;  /* 0x00000000001c0947 */ /* 0x000fea0000800000 */
[----:B------:R-:W-:Y:S01]  /*27e0*/  IMAD.MOV.U32 R9, RZ, RZ, R13 ;  /* 0x000000ffff097224 */ /* 0x000fe200078e000d */
[----:B------:R-:W-:Y:S01]  /*27f0*/  MOV R13, R11 ;  /* 0x0000000b000d7202 */ /* 0x000fe20000000f00 */
[----:B------:R-:W-:Y:S01]  /*2800*/  IMAD.MOV.U32 R8, RZ, RZ, R12 ;  /* 0x000000ffff087224 */ /* 0x000fe200078e000c */
[----:B------:R-:W-:-:S07]  /*2810*/  MOV R4, 0x2830 ;  /* 0x0000283000047802 */ /* 0x000fce0000000f00 */
[----:B------:R-:W-:Y:S05]  /*2820*/  CALL.REL.NOINC `($__internal_0_$__cuda_sm20_div_rn_f64_full) ;  /* 0x0000000000e07944 */ /* 0x000fea0003c00000 */
[----:B------:R-:W-:Y:S02]  /*2830*/  IMAD.MOV.U32 R2, RZ, RZ, R30 ;  /* 0x000000ffff027224 */ /* 0x000fe400078e001e */
[----:B------:R-:W-:-:S07]  /*2840*/  IMAD.MOV.U32 R3, RZ, RZ, R31 ;  /* 0x000000ffff037224 */ /* 0x000fce00078e001f */
.L_x_42:
[----:B------:R-:W-:Y:S05]  /*2850*/  BSYNC.RECONVERGENT B0 ;  /* 0x0000000000007941 */ /* 0x000fea0003800200 */
.L_x_41:
[----:B------:R-:W-:Y:S01]  /*2860*/  DSETP.GT.AND P0, PT, R2, 1, PT ;  /* 0x3ff000000200742a */ /* 0x000fe20003f04000 */
[----:B------:R-:W-:-:S13]  /*2870*/  BSSY.RECONVERGENT B0, `(.L_x_43) ;  /* 0x000002f000007945 */ /* 0x000fda0003800200 */
[----:B------:R-:W-:Y:S05]  /*2880*/  @P0 BRA `(.L_x_44) ;  /* 0x0000000000980947 */ /* 0x000fea0003800000 */
[----:B------:R-:W-:-:S14]  /*2890*/  DSETP.GEU.AND P0, PT, R2, -1, PT ;  /* 0xbff000000200742a */ /* 0x000fdc0003f0e000 */
[----:B------:R-:W-:Y:S05]  /*28a0*/  @!P0 BRA `(.L_x_45) ;  /* 0x0000000000648947 */ /* 0x000fea0003800000 */
[----:B------:R-:W-:Y:S01]  /*28b0*/  UMOV UR10, 0x9999999a ;  /* 0x9999999a000a7882 */ /* 0x000fe20000000000 */
[----:B------:R-:W-:Y:S01]  /*28c0*/  UMOV UR11, 0x3fe99999 ;  /* 0x3fe99999000b7882 */ /* 0x000fe20000000000 */
[----:B------:R-:W-:Y:S01]  /*28d0*/  UMOV UR4, 0xc ;  /* 0x0000000c00047882 */ /* 0x000fe20000000000 */
[----:B------:R-:W-:Y:S01]  /*28e0*/  DSETP.GEU.AND P0, PT, |R2|, UR10, PT ;  /* 0x0000000a02007e2a */ /* 0x000fe2000bf0e200 */
[----:B------:R-:W-:Y:S02]  /*28f0*/  UMOV UR5, 0x0 ;  /* 0x0000000000057882 */ /* 0x000fe40000000000 */
[----:B------:R-:W-:-:S04]  /*2900*/  UIMAD.WIDE.U32 UR4, UR12, 0x1, UR4 ;  /* 0x000000010c0478a5 */ /* 0x000fc8000f8e0004 */
        /* <DEDUP_REMOVED lines=11> */
[----:B------:R-:W-:Y:S05]  /*29c0*/  BRA `(.L_x_47) ;  /* 0x0000000000647947 */ /* 0x000fea0003800000 */
.L_x_46:
[----:B------:R-:W0:Y:S01]  /*29d0*/  S2R R4, SR_LANEID ;  /* 0x0000000000047919 */ /* 0x000e220000000000 */
[----:B------:R-:W-:Y:S02]  /*29e0*/  VOTEU.ANY UR4, UPT, PT ;  /* 0x0000000000047886 */ /* 0x000fe400038e0100 */
[----:B------:R-:W-:Y:S02]  /*29f0*/  UFLO.U32 UR5, UR4 ;  /* 0x00000004000572bd */ /* 0x000fe400080e0000 */
[----:B------:R-:W1:Y:S04]  /*2a00*/  POPC R5, UR4 ;  /* 0x0000000400057d09 */ /* 0x000e680008000000 */
[----:B0-----:R-:W-:-:S13]  /*2a10*/  ISETP.EQ.U32.AND P0, PT, R4, UR5, PT ;  /* 0x0000000504007c0c */ /* 0x001fda000bf02070 */
[----:B-1----:R1:W-:Y:S01]  /*2a20*/  @P0 REDG.E.ADD.STRONG.GPU desc[UR8][R2.64+-0x4], R5 ;  /* 0xfffffc050200098e */ /* 0x0023e2000c12e108 */
[----:B------:R-:W-:Y:S05]  /*2a30*/  BRA `(.L_x_47) ;  /* 0x0000000000487947 */ /* 0x000fea0003800000 */
.L_x_45:
[----:B------:R-:W0:Y:S01]  /*2a40*/  S2R R2, SR_LANEID ;  /* 0x0000000000027919 */ /* 0x000e220000000000 */
[----:B------:R-:W-:Y:S01]  /*2a50*/  VOTEU.ANY UR4, UPT, PT ;  /* 0x0000000000047886 */ /* 0x000fe200038e0100 */
[----:B------:R-:W-:Y:S01]  /*2a60*/  UIADD3 UR7, UP0, UPT, UR12, 0x4, URZ ;  /* 0x000000040c077890 */ /* 0x000fe2000ff1e0ff */
[----:B------:R-:W1:Y:S01]  /*2a70*/  POPC R5, UR4 ;  /* 0x0000000400057d09 */ /* 0x000e620008000000 */
[----:B------:R-:W-:Y:S02]  /*2a80*/  UFLO.U32 UR5, UR4 ;  /* 0x00000004000572bd */ /* 0x000fe400080e0000 */
[----:B------:R-:W-:-:S06]  /*2a90*/  UIADD3.X UR4, UPT, UPT, URZ, UR13, URZ, UP0, !UPT ;  /* 0x0000000dff047290 */ /* 0x000fcc00087fe4ff */
[----:B------:R-:W-:Y:S01]  /*2aa0*/  IMAD.U32 R3, RZ, RZ, UR4 ;  /* 0x00000004ff037e24 */ /* 0x000fe2000f8e00ff */
[----:B0-----:R-:W-:Y:S02]  /*2ab0*/  ISETP.EQ.U32.AND P0, PT, R2, UR5, PT ;  /* 0x0000000502007c0c */ /* 0x001fe4000bf02070 */
[----:B------:R-:W-:-:S11]  /*2ac0*/  MOV R2, UR7 ;  /* 0x0000000700027c02 */ /* 0x000fd60008000f00 */
[----:B-1----:R0:W-:Y:S01]  /*2ad0*/  @P0 REDG.E.ADD.STRONG.GPU desc[UR8][R2.64], R5 ;  /* 0x000000050200098e */ /* 0x0021e2000c12e108 */
[----:B------:R-:W-:Y:S05]  /*2ae0*/  BRA `(.L_x_47) ;  /* 0x00000000001c7947 */ /* 0x000fea0003800000 */
.L_x_44:
[----:B------:R-:W0:Y:S01]  /*2af0*/  S2R R4, SR_LANEID ;  /* 0x0000000000047919 */ /* 0x000e220000000000 */
[----:B------:R-:W1:Y:S01]  /*2b00*/  LDC.64 R2, c[0x0][0x390] ;  /* 0x0000e400ff027b82 */ /* 0x000e620000000a00 */
[----:B------:R-:W-:Y:S02]  /*2b10*/  VOTEU.ANY UR4, UPT, PT ;  /* 0x0000000000047886 */ /* 0x000fe400038e0100 */
[----:B------:R-:W-:Y:S02]  /*2b20*/  UFLO.U32 UR5, UR4 ;  /* 0x00000004000572bd */ /* 0x000fe400080e0000 */
[----:B------:R-:W1:Y:S04]  /*2b30*/  POPC R5, UR4 ;  /* 0x0000000400057d09 */ /* 0x000e680008000000 */
[----:B0-----:R-:W-:-:S13]  /*2b40*/  ISETP.EQ.U32.AND P0, PT, R4, UR5, PT ;  /* 0x0000000504007c0c */ /* 0x001fda000bf02070 */
[----:B-1----:R3:W-:Y:S02]  /*2b50*/  @P0 REDG.E.ADD.STRONG.GPU desc[UR8][R2.64], R5 ;  /* 0x000000050200098e */ /* 0x0027e4000c12e108 */
.L_x_47:
[----:B------:R-:W-:Y:S05]  /*2b60*/  BSYNC.RECONVERGENT B0 ;  /* 0x0000000000007941 */ /* 0x000fea0003800200 */
.L_x_43:
[----:B------:R-:W-:-:S05]  /*2b70*/  IMAD R29, R0, 0x2, R29 ;  /* 0x00000002001d7824 */ /* 0x000fca00078e021d */
[----:B------:R-:W-:-:S13]  /*2b80*/  ISETP.GE.AND P0, PT, R29, UR14, PT ;  /* 0x0000000e1d007c0c */ /* 0x000fda000bf06270 */
[----:B------:R-:W-:Y:S05]  /*2b90*/  @!P0 BRA `(.L_x_48) ;  /* 0xffffffe800588947 */ /* 0x000fea000383ffff */
[----:B------:R-:W-:Y:S05]  /*2ba0*/  EXIT ;  /* 0x000000000000794d */ /* 0x000fea0003800000 */
        .weak           $__internal_0_$__cuda_sm20_div_rn_f64_full
        .type           $__internal_0_$__cuda_sm20_div_rn_f64_full,@function
        .size           $__internal_0_$__cuda_sm20_div_rn_f64_full,($__internal_1_$__cuda_sm20_dsqrt_rn_f64_mediumpath_v1 - $__internal_0_$__cuda_sm20_div_rn_f64_full)
$__internal_0_$__cuda_sm20_div_rn_f64_full:
[----:B------:R-:W-:Y:S01]  /*2bb0*/  FSETP.GEU.AND P2, PT, |R9|, 1.469367938527859385e-39, PT ;  /* 0x001000000900780b */ /* 0x000fe20003f4e200 */
[----:B------:R-:W-:Y:S01]  /*2bc0*/  IMAD.MOV.U32 R16, RZ, RZ, 0x1 ;  /* 0x00000001ff107424 */ /* 0x000fe200078e00ff */
[C---:B------:R-:W-:Y:S01]  /*2bd0*/  FSETP.GEU.AND P0, PT, |R13|.reuse, 1.469367938527859385e-39, PT ;  /* 0x001000000d00780b */ /* 0x040fe20003f0e200 */
[----:B------:R-:W-:Y:S01]  /*2be0*/  BSSY.RECONVERGENT B2, `(.L_x_49) ;  /* 0x0000054000027945 */ /* 0x000fe20003800200 */
[----:B------:R-:W-:Y:S02]  /*2bf0*/  MOV R12, R10 ;  /* 0x0000000a000c7202 */ /* 0x000fe40000000f00 */
[----:B------:R-:W-:Y:S02]  /*2c00*/  LOP3.LUT R11, R13, 0x800fffff, RZ, 0xc0, !PT ;  /* 0x800fffff0d0b7812 */ /* 0x000fe400078ec0ff */
[----:B------:R-:W-:Y:S02]  /*2c10*/  LOP3.LUT R6, R9, 0x7ff00000, RZ, 0xc0, !PT ;  /* 0x7ff0000009067812 */ /* 0x000fe400078ec0ff */
[----:B------:R-:W-:-:S02]  /*2c20*/  LOP3.LUT R11, R11, 0x3ff00000, RZ, 0xfc, !PT ;  /* 0x3ff000000b0b7812 */ /* 0x000fc400078efcff */
[C---:B------:R-:W-:Y:S02]  /*2c30*/  LOP3.LUT R7, R13.reuse, 0x7ff00000, RZ, 0xc0, !PT ;  /* 0x7ff000000d077812 */ /* 0x040fe400078ec0ff */
[----:B------:R-:W-:Y:S01]  /*2c40*/  @!P2 LOP3.LUT R5, R13, 0x7ff00000, RZ, 0xc0, !PT ;  /* 0x7ff000000d05a812 */ /* 0x000fe200078ec0ff */
[----:B------:R-:W-:Y:S01]  /*2c50*/  @!P0 DMUL R10, R12, 8.98846567431157953865e+307 ;  /* 0x7fe000000c0a8828 */ /* 0x000fe20000000000 */
[C---:B------:R-:W-:Y:S02]  /*2c60*/  ISETP.GE.U32.AND P1, PT, R6.reuse, R7, PT ;  /* 0x000000070600720c */ /* 0x040fe40003f26070 */
[----:B------:R-:W-:Y:S01]  /*2c70*/  @!P2 ISETP.GE.U32.AND P3, PT, R6, R5, PT ;  /* 0x000000050600a20c */ /* 0x000fe20003f66070 */
[----:B------:R-:W-:Y:S01]  /*2c80*/  IMAD.MOV.U32 R5, RZ, RZ, 0x1ca00000 ;  /* 0x1ca00000ff057424 */ /* 0x000fe200078e00ff */
[----:B------:R-:W-:Y:S01]  /*2c90*/  @!P2 MOV R30, RZ ;  /* 0x000000ff001ea202 */ /* 0x000fe20000000f00 */
[----:B------:R-:W0:Y:S03]  /*2ca0*/  MUFU.RCP64H R17, R11 ;  /* 0x0000000b00117308 */ /* 0x000e260000001800 */
[----:B------:R-:W-:-:S02]  /*2cb0*/  @!P2 SEL R31, R5, 0x63400000, !P3 ;  /* 0x63400000051fa807 */ /* 0x000fc40005800000 */
[----:B------:R-:W-:Y:S02]  /*2cc0*/  SEL R15, R5, 0x63400000, !P1 ;  /* 0x63400000050f7807 */ /* 0x000fe40004800000 */
[--C-:B------:R-:W-:Y:S02]  /*2cd0*/  @!P2 LOP3.LUT R14, R31, 0x80000000, R9.reuse, 0xf8, !PT ;  /* 0x800000001f0ea812 */ /* 0x100fe400078ef809 */
[----:B------:R-:W-:Y:S02]  /*2ce0*/  LOP3.LUT R15, R15, 0x800fffff, R9, 0xf8, !PT ;  /* 0x800fffff0f0f7812 */ /* 0x000fe400078ef809 */
[----:B------:R-:W-:Y:S01]  /*2cf0*/  @!P2 LOP3.LUT R31, R14, 0x100000, RZ, 0xfc, !PT ;  /* 0x001000000e1fa812 */ /* 0x000fe200078efcff */
[----:B------:R-:W-:Y:S01]  /*2d00*/  IMAD.MOV.U32 R14, RZ, RZ, R8 ;  /* 0x000000ffff0e7224 */ /* 0x000fe200078e0008 */
[----:B------:R-:W-:-:S05]  /*2d10*/  @!P0 LOP3.LUT R7, R11, 0x7ff00000, RZ, 0xc0, !PT ;  /* 0x7ff000000b078812 */ /* 0x000fca00078ec0ff */
[----:B------:R-:W-:Y:S02]  /*2d20*/  @!P2 DFMA R14, R14, 2, -R30 ;  /* 0x400000000e0ea82b */ /* 0x000fe4000000081e */
[----:B0-----:R-:W-:-:S08]  /*2d30*/  DFMA R30, R16, -R10, 1 ;  /* 0x3ff00000101e742b */ /* 0x001fd0000000080a */
[----:B------:R-:W-:Y:S01]  /*2d40*/  DFMA R30, R30, R30, R30 ;  /* 0x0000001e1e1e722b */ /* 0x000fe2000000001e */
[----:B------:R-:W-:-:S05]  /*2d50*/  @!P2 LOP3.LUT R6, R15, 0x7ff00000, RZ, 0xc0, !PT ;  /* 0x7ff000000f06a812 */ /* 0x000fca00078ec0ff */
[----:B------:R-:W-:Y:S02]  /*2d60*/  VIADD R28, R6, 0xffffffff ;  /* 0xffffffff061c7836 */ /* 0x000fe40000000000 */
[----:B------:R-:W-:-:S03]  /*2d70*/  DFMA R16, R16, R30, R16 ;  /* 0x0000001e1010722b */ /* 0x000fc60000000010 */
[----:B------:R-:W-:Y:S02]  /*2d80*/  ISETP.GT.U32.AND P0, PT, R28, 0x7feffffe, PT ;  /* 0x7feffffe1c00780c */ /* 0x000fe40003f04070 */
[----:B------:R-:W-:-:S03]  /*2d90*/  IADD3 R28, PT, PT, R7, -0x1, RZ ;  /* 0xffffffff071c7810 */ /* 0x000fc60007ffe0ff */
[----:B------:R-:W-:Y:S01]  /*2da0*/  DFMA R32, R16, -R10, 1 ;  /* 0x3ff000001020742b */ /* 0x000fe2000000080a */
[----:B------:R-:W-:-:S07]  /*2db0*/  ISETP.GT.U32.OR P0, PT, R28, 0x7feffffe, P0 ;  /* 0x7feffffe1c00780c */ /* 0x000fce0000704470 */
[----:B------:R-:W-:-:S08]  /*2dc0*/  DFMA R32, R16, R32, R16 ;  /* 0x000000201020722b */ /* 0x000fd00000000010 */
[----:B------:R-:W-:-:S08]  /*2dd0*/  DMUL R30, R32, R14 ;  /* 0x0000000e201e7228 */ /* 0x000fd00000000000 */
[----:B------:R-:W-:-:S08]  /*2de0*/  DFMA R16, R30, -R10, R14 ;  /* 0x8000000a1e10722b */ /* 0x000fd0000000000e */
[----:B------:R-:W-:Y:S01]  /*2df0*/  DFMA R16, R32, R16, R30 ;  /* 0x000000102010722b */ /* 0x000fe2000000001e */
[----:B------:R-:W-:Y:S10]  /*2e00*/  @P0 BRA `(.L_x_50) ;  /* 0x0000000000700947 */ /* 0x000ff40003800000 */
[----:B------:R-:W-:Y:S02]  /*2e10*/  LOP3.LUT R8, R9, 0x7ff00000, RZ, 0xc0, !PT ;  /* 0x7ff0000009087812 */ /* 0x000fe400078ec0ff */
[----:B------:R-:W-:-:S04]  /*2e20*/  LOP3.LUT R7, R13, 0x7ff00000, RZ, 0xc0, !PT ;  /* 0x7ff000000d077812 */ /* 0x000fc800078ec0ff */
[CC--:B------:R-:W-:Y:S02]  /*2e30*/  VIADDMNMX R6, R8.reuse, -R7.reuse, 0xb9600000, !PT ;  /* 0xb960000008067446 */ /* 0x0c0fe40007800907 */
[----:B------:R-:W-:Y:S02]  /*2e40*/  ISETP.GE.U32.AND P0, PT, R8, R7, PT ;  /* 0x000000070800720c */ /* 0x000fe40003f06070 */
[----:B------:R-:W-:Y:S02]  /*2e50*/  VIMNMX R6, PT, PT, R6, 0x46a00000, PT ;  /* 0x46a0000006067848 */ /* 0x000fe40003fe0100 */
[----:B------:R-:W-:-:S05]  /*2e60*/  SEL R5, R5, 0x63400000, !P0 ;  /* 0x6340000005057807 */ /* 0x000fca0004000000 */
[----:B------:R-:W-:Y:S01]  /*2e70*/  IMAD.IADD R5, R6, 0x1, -R5 ;  /* 0x0000000106057824 */ /* 0x000fe200078e0a05 */
[----:B------:R-:W-:-:S03]  /*2e80*/  MOV R6, RZ ;  /* 0x000000ff00067202 */ /* 0x000fc60000000f00 */
[----:B------:R-:W-:-:S06]  /*2e90*/  VIADD R7, R5, 0x7fe00000 ;  /* 0x7fe0000005077836 */ /* 0x000fcc0000000000 */
[----:B------:R-:W-:-:S10]  /*2ea0*/  DMUL R30, R16, R6 ;  /* 0x00000006101e7228 */ /* 0x000fd40000000000 */
[----:B------:R-:W-:-:S13]  /*2eb0*/  FSETP.GTU.AND P0, PT, |R31|, 1.469367938527859385e-39, PT ;  /* 0x001000001f00780b */ /* 0x000fda0003f0c200 */
[----:B------:R-:W-:Y:S05]  /*2ec0*/  @P0 BRA `(.L_x_51) ;  /* 0x0000000000940947 */ /* 0x000fea0003800000 */
[----:B------:R-:W-:Y:S01]  /*2ed0*/  DFMA R10, R16, -R10, R14 ;  /* 0x8000000a100a722b */ /* 0x000fe2000000000e */
[----:B------:R-:W-:-:S09]  /*2ee0*/  IMAD.MOV.U32 R8, RZ, RZ, RZ ;  /* 0x000000ffff087224 */ /* 0x000fd200078e00ff */
[C---:B------:R-:W-:Y:S02]  /*2ef0*/  FSETP.NEU.AND P0, PT, R11.reuse, RZ, PT ;  /* 0x000000ff0b00720b */ /* 0x040fe40003f0d000 */
[----:B------:R-:W-:-:S04]  /*2f00*/  LOP3.LUT R13, R11, 0x80000000, R13, 0x48, !PT ;  /* 0x800000000b0d7812 */ /* 0x000fc800078e480d */
[----:B------:R-:W-:-:S07]  /*2f10*/  LOP3.LUT R9, R13, R7, RZ, 0xfc, !PT ;  /* 0x000000070d097212 */ /* 0x000fce00078efcff */
[----:B------:R-:W-:Y:S05]  /*2f20*/  @!P0 BRA `(.L_x_51) ;  /* 0x00000000007c8947 */ /* 0x000fea0003800000 */
[----:B------:R-:W-:Y:S01]  /*2f30*/  IMAD.MOV R7, RZ, RZ, -R5 ;  /* 0x000000ffff077224 */ /* 0x000fe200078e0a05 */
[----:B------:R-:W-:Y:S01]  /*2f40*/  MOV R6, RZ ;  /* 0x000000ff00067202 */ /* 0x000fe20000000f00 */
[----:B------:R-:W-:Y:S01]  /*2f50*/  DMUL.RP R8, R16, R8 ;  /* 0x0000000810087228 */ /* 0x000fe20000008000 */
[----:B------:R-:W-:-:S04]  /*2f60*/  IADD3 R5, PT, PT, -R5, -0x43300000, RZ ;  /* 0xbcd0000005057810 */ /* 0x000fc80007ffe1ff */
[----:B------:R-:W-:-:S05]  /*2f70*/  DFMA R6, R30, -R6, R16 ;  /* 0x800000061e06722b */ /* 0x000fca0000000010 */
[----:B------:R-:W-:-:S05]  /*2f80*/  LOP3.LUT R13, R9, R13, RZ, 0x3c, !PT ;  /* 0x0000000d090d7212 */ /* 0x000fca00078e3cff */
[----:B------:R-:W-:-:S04]  /*2f90*/  FSETP.NEU.AND P0, PT, |R7|, R5, PT ;  /* 0x000000050700720b */ /* 0x000fc80003f0d200 */
[----:B------:R-:W-:Y:S02]  /*2fa0*/  FSEL R30, R8, R30, !P0 ;  /* 0x0000001e081e7208 */ /* 0x000fe40004000000 */
[----:B------:R-:W-:Y:S01]  /*2fb0*/  FSEL R31, R13, R31, !P0 ;  /* 0x0000001f0d1f7208 */ /* 0x000fe20004000000 */
[----:B------:R-:W-:Y:S06]  /*2fc0*/  BRA `(.L_x_51) ;  /* 0x0000000000547947 */ /* 0x000fec0003800000 */
.L_x_50:
[----:B------:R-:W-:-:S14]  /*2fd0*/  DSETP.NAN.AND P0, PT, R8, R8, PT ;  /* 0x000000080800722a */ /* 0x000fdc0003f08000 */
[----:B------:R-:W-:Y:S05]  /*2fe0*/  @P0 BRA `(.L_x_52) ;  /* 0x0000000000440947 */ /* 0x000fea0003800000 */
[----:B------:R-:W-:-:S14]  /*2ff0*/  DSETP.NAN.AND P0, PT, R12, R12, PT ;  /* 0x0000000c0c00722a */ /* 0x000fdc0003f08000 */
[----:B------:R-:W-:Y:S05]  /*3000*/  @P0 BRA `(.L_x_53) ;  /* 0x0000000000300947 */ /* 0x000fea0003800000 */
[----:B------:R-:W-:Y:S01]  /*3010*/  ISETP.NE.AND P0, PT, R6, R7, PT ;  /* 0x000000070600720c */ /* 0x000fe20003f05270 */
[----:B------:R-:W-:Y:S02]  /*3020*/  IMAD.MOV.U32 R30, RZ, RZ, 0x0 ;  /* 0x00000000ff1e7424 */ /* 0x000fe400078e00ff */
[----:B------:R-:W-:-:S10]  /*3030*/  IMAD.MOV.U32 R31, RZ, RZ, -0x80000 ;  /* 0xfff80000ff1f7424 */ /* 0x000fd400078e00ff */
[----:B------:R-:W-:Y:S05]  /*3040*/  @!P0 BRA `(.L_x_51) ;  /* 0x0000000000348947 */ /* 0x000fea0003800000 */
[----:B------:R-:W-:Y:S02]  /*3050*/  ISETP.NE.AND P0, PT, R6, 0x7ff00000, PT ;  /* 0x7ff000000600780c */ /* 0x000fe40003f05270 */
[----:B------:R-:W-:Y:S02]  /*3060*/  LOP3.LUT R31, R9, 0x80000000, R13, 0x48, !PT ;  /* 0x80000000091f7812 */ /* 0x000fe400078e480d */
[----:B------:R-:W-:-:S13]  /*3070*/  ISETP.EQ.OR P0, PT, R7, RZ, !P0 ;  /* 0x000000ff0700720c */ /* 0x000fda0004702670 */
[----:B------:R-:W-:Y:S02]  /*3080*/  @P0 LOP3.LUT R5, R31, 0x7ff00000, RZ, 0xfc, !PT ;  /* 0x7ff000001f050812 */ /* 0x000fe400078efcff */
[----:B------:R-:W-:Y:S01]  /*3090*/  @!P0 MOV R30, RZ ;  /* 0x000000ff001e8202 */ /* 0x000fe20000000f00 */
[----:B------:R-:W-:Y:S02]  /*30a0*/  @P0 IMAD.MOV.U32 R30, RZ, RZ, RZ ;  /* 0x000000ffff1e0224 */ /* 0x000fe400078e00ff */
[----:B------:R-:W-:Y:S01]  /*30b0*/  @P0 IMAD.MOV.U32 R31, RZ, RZ, R5 ;  /* 0x000000ffff1f0224 */ /* 0x000fe200078e0005 */
[----:B------:R-:W-:Y:S06]  /*30c0*/  BRA `(.L_x_51) ;  /* 0x0000000000147947 */ /* 0x000fec0003800000 */
.L_x_53:
[----:B------:R-:W-:Y:S02]  /*30d0*/  LOP3.LUT R31, R13, 0x80000, RZ, 0xfc, !PT ;  /* 0x000800000d1f7812 */ /* 0x000fe400078efcff */
[----:B------:R-:W-:Y:S01]  /*30e0*/  MOV R30, R12 ;  /* 0x0000000c001e7202 */ /* 0x000fe20000000f00 */
[----:B------:R-:W-:Y:S06]  /*30f0*/  BRA `(.L_x_51) ;  /* 0x0000000000087947 */ /* 0x000fec0003800000 */
.L_x_52:
[----:B------:R-:W-:Y:S01]  /*3100*/  LOP3.LUT R31, R9, 0x80000, RZ, 0xfc, !PT ;  /* 0x00080000091f7812 */ /* 0x000fe200078efcff */
[----:B------:R-:W-:-:S07]  /*3110*/  IMAD.MOV.U32 R30, RZ, RZ, R8 ;  /* 0x000000ffff1e7224 */ /* 0x000fce00078e0008 */
.L_x_51:
[----:B------:R-:W-:Y:S05]  /*3120*/  BSYNC.RECONVERGENT B2 ;  /* 0x0000000000027941 */ /* 0x000fea0003800200 */
.L_x_49:
[----:B------:R-:W-:-:S04]  /*3130*/  IMAD.MOV.U32 R5, RZ, RZ, 0x0 ;  /* 0x00000000ff057424 */ /* 0x000fc800078e00ff */
[----:B------:R-:W-:Y:S05]  /*3140*/  RET.REL.NODEC R4 `(_Z20pairs_trading_kernelPKdS0_Pii) ;  /* 0xffffffcc04ac7950 */ /* 0x000fea0003c3ffff */
        .weak           $__internal_1_$__cuda_sm20_dsqrt_rn_f64_mediumpath_v1
        .type           $__internal_1_$__cuda_sm20_dsqrt_rn_f64_mediumpath_v1,@function
        .size           $__internal_1_$__cuda_sm20_dsqrt_rn_f64_mediumpath_v1,(.L_x_60 - $__internal_1_$__cuda_sm20_dsqrt_rn_f64_mediumpath_v1)
$__internal_1_$__cuda_sm20_dsqrt_rn_f64_mediumpath_v1:
[----:B------:R-:W-:Y:S01]  /*3150*/  ISETP.GE.U32.AND P0, PT, R14, -0x3400000, PT ;  /* 0xfcc000000e00780c */ /* 0x000fe20003f06070 */
[----:B------:R-:W-:-:S12]  /*3160*/  BSSY.RECONVERGENT B2, `(.L_x_54) ;  /* 0x0000023000027945 */ /* 0x000fd80003800200 */
[----:B------:R-:W-:Y:S05]  /*3170*/  @!P0 BRA `(.L_x_55) ;  /* 0x0000000000208947 */ /* 0x000fea0003800000 */
[----:B------:R-:W-:-:S10]  /*3180*/  DFMA.RM R6, R6, R8, R10 ;  /* 0x000000080606722b */ /* 0x000fd4000000400a */
[----:B------:R-:W-:-:S04]  /*3190*/  IADD3 R8, P0, PT, R6, 0x1, RZ ;  /* 0x0000000106087810 */ /* 0x000fc80007f1e0ff */
[----:B------:R-:W-:-:S06]  /*31a0*/  IADD3.X R9, PT, PT, RZ, R7, RZ, P0, !PT ;  /* 0x00000007ff097210 */ /* 0x000fcc00007fe4ff */
[----:B------:R-:W-:-:S08]  /*31b0*/  DFMA.RP R4, -R6, R8, R4 ;  /* 0x000000080604722b */ /* 0x000fd00000008104 */
[----:B------:R-:W-:-:S06]  /*31c0*/  DSETP.GT.AND P0, PT, R4, RZ, PT ;  /* 0x000000ff0400722a */ /* 0x000fcc0003f04000 */
[----:B------:R-:W-:Y:S02]  /*31d0*/  FSEL R6, R8, R6, P0 ;  /* 0x0000000608067208 */ /* 0x000fe40000000000 */
[----:B------:R-:W-:Y:S01]  /*31e0*/  FSEL R7, R9, R7, P0 ;  /* 0x0000000709077208 */ /* 0x000fe20000000000 */
[----:B------:R-:W-:Y:S06]  /*31f0*/  BRA `(.L_x_56) ;  /* 0x0000000000647947 */ /* 0x000fec0003800000 */
.L_x_55:
[----:B------:R-:W-:-:S14]  /*3200*/  DSETP.NE.AND P0, PT, R4, RZ, PT ;  /* 0x000000ff0400722a */ /* 0x000fdc0003f05000 */
[----:B------:R-:W-:Y:S05]  /*3210*/  @!P0 BRA `(.L_x_57) ;  /* 0x0000000000588947 */ /* 0x000fea0003800000 */
[----:B------:R-:W-:-:S13]  /*3220*/  ISETP.GE.AND P0, PT, R5, RZ, PT ;  /* 0x000000ff0500720c */ /* 0x000fda0003f06270 */
[----:B------:R-:W-:Y:S02]  /*3230*/  @!P0 IMAD.MOV.U32 R6, RZ, RZ, 0x0 ;  /* 0x00000000ff068424 */ /* 0x000fe400078e00ff */
[----:B------:R-:W-:Y:S01]  /*3240*/  @!P0 IMAD.MOV.U32 R7, RZ, RZ, -0x80000 ;  /* 0xfff80000ff078424 */ /* 0x000fe200078e00ff */
[----:B------:R-:W-:Y:S06]  /*3250*/  @!P0 BRA `(.L_x_56) ;  /* 0x00000000004c8947 */ /* 0x000fec0003800000 */
[----:B------:R-:W-:-:S13]  /*3260*/  ISETP.GT.AND P0, PT, R5, 0x7fefffff, PT ;  /* 0x7fefffff0500780c */ /* 0x000fda0003f04270 */
[----:B------:R-:W-:Y:S05]  /*3270*/  @P0 BRA `(.L_x_57) ;  /* 0x0000000000400947 */ /* 0x000fea0003800000 */
[----:B------:R-:W-:Y:S01]  /*3280*/  DMUL R4, R4, 8.11296384146066816958e+31 ;  /* 0x4690000004047828 */ /* 0x000fe20000000000 */
[----:B------:R-:W-:Y:S01]  /*3290*/  MOV R6, RZ ;  /* 0x000000ff00067202 */ /* 0x000fe20000000f00 */
[----:B------:R-:W-:Y:S02]  /*32a0*/  IMAD.MOV.U32 R8, RZ, RZ, 0x0 ;  /* 0x00000000ff087424 */ /* 0x000fe400078e00ff */
[----:B------:R-:W-:Y:S02]  /*32b0*/  IMAD.MOV.U32 R9, RZ, RZ, 0x3fd80000 ;  /* 0x3fd80000ff097424 */ /* 0x000fe400078e00ff */
[----:B------:R-:W0:Y:S02]  /*32c0*/  MUFU.RSQ64H R7, R5 ;  /* 0x0000000500077308 */ /* 0x000e240000001c00 */
[----:B0-----:R-:W-:-:S08]  /*32d0*/  DMUL R10, R6, R6 ;  /* 0x00000006060a7228 */ /* 0x001fd00000000000 */
[----:B------:R-:W-:-:S08]  /*32e0*/  DFMA R10, R4, -R10, 1 ;  /* 0x3ff00000040a742b */ /* 0x000fd0000000080a */
[----:B------:R-:W-:Y:S02]  /*32f0*/  DFMA R8, R10, R8, 0.5 ;  /* 0x3fe000000a08742b */ /* 0x000fe40000000008 */
[----:B------:R-:W-:-:S08]  /*3300*/  DMUL R10, R6, R10 ;  /* 0x0000000a060a7228 */ /* 0x000fd00000000000 */
[----:B------:R-:W-:-:S08]  /*3310*/  DFMA R8, R8, R10, R6 ;  /* 0x0000000a0808722b */ /* 0x000fd00000000006 */
[----:B------:R-:W-:Y:S02]  /*3320*/  DMUL R6, R4, R8 ;  /* 0x0000000804067228 */ /* 0x000fe40000000000 */
[----:B------:R-:W-:-:S06]  /*3330*/  IADD3 R9, PT, PT, R9, -0x100000, RZ ;  /* 0xfff0000009097810 */ /* 0x000fcc0007ffe0ff */
[----:B------:R-:W-:-:S08]  /*3340*/  DFMA R10, R6, -R6, R4 ;  /* 0x80000006060a722b */ /* 0x000fd00000000004 */
[----:B------:R-:W-:-:S10]  /*3350*/  DFMA R6, R8, R10, R6 ;  /* 0x0000000a0806722b */ /* 0x000fd40000000006 */
[----:B------:R-:W-:Y:S01]  /*3360*/  VIADD R7, R7, 0xfcb00000 ;  /* 0xfcb0000007077836 */ /* 0x000fe20000000000 */
[----:B------:R-:W-:Y:S06]  /*3370*/  BRA `(.L_x_56) ;  /* 0x0000000000047947 */ /* 0x000fec0003800000 */
.L_x_57:
[----:B------:R-:W-:-:S11]  /*3380*/  DADD R6, R4, R4 ;  /* 0x0000000004067229 */ /* 0x000fd60000000004 */
.L_x_56:
[----:B------:R-:W-:Y:S05]  /*3390*/  BSYNC.RECONVERGENT B2 ;  /* 0x0000000000027941 */ /* 0x000fea0003800200 */
.L_x_54:
[----:B------:R-:W-:Y:S01]  /*33a0*/  IMAD.MOV.U32 R13, RZ, RZ, 0x0 ;  /* 0x00000000ff0d7424 */ /* 0x000fe200078e00ff */
[----:B------:R-:W-:Y:S01]  /*33b0*/  MOV R11, R7 ;  /* 0x00000007000b7202 */ /* 0x000fe20000000f00 */
[----:B------:R-:W-:Y:S02]  /*33c0*/  IMAD.MOV.U32 R10, RZ, RZ, R6 ;  /* 0x000000ffff0a7224 */ /* 0x000fe400078e0006 */
[----:B------:R-:W-:Y:S05]  /*33d0*/  RET.REL.NODEC R12 `(_Z20pairs_trading_kernelPKdS0_Pii) ;  /* 0xffffffcc0c087950 */ /* 0x000fea0003c3ffff */
.L_x_58:
        /* <DEDUP_REMOVED lines=10> */
.L_x_60:


//--------------------- .nv.shared.reserved.0     --------------------------
	.section	.nv.shared.reserved.0,"aw",@nobits
	.weak		__nv_reservedSMEM_offset_0_alias
	.size		__nv_reservedSMEM_offset_0_alias, 0, 64
	.other		__nv_reservedSMEM_offset_0_alias,@"STO_CUDA_RESERVED_SHARED STV_DEFAULT"
__nv_reservedSMEM_offset_0_alias:
	.zero		0
	.zero		64


//--------------------- .nv.global                --------------------------
	.section	.nv.global,"aw",@nobits
.nv.global:
	.type		_ZN34_INTERNAL_f77cc0ac_4_k_cu_e60225b46thrust24THRUST_300001_SM_1000_NS3seqE,@object
	.size		_ZN34_INTERNAL_f77cc0ac_4_k_cu_e60225b46thrust24THRUST_300001_SM_1000_NS3seqE,(_ZN34_INTERNAL_f77cc0ac_4_k_cu_e60225b44cuda3std3__48in_placeE - _ZN34_INTERNAL_f77cc0ac_4_k_cu_e60225b46thrust24THRUST_300001_SM_1000_NS3seqE)
_ZN34_INTERNAL_f77cc0ac_4_k_cu_e60225b46thrust24THRUST_300001_SM_1000_NS3seqE:
	.zero		1
	.type		_ZN34_INTERNAL_f77cc0ac_4_k_cu_e60225b44cuda3std3__48in_placeE,@object
	.size		_ZN34_INTERNAL_f77cc0ac_4_k_cu_e60225b44cuda3std3__48in_placeE,(_ZN34_INTERNAL_f77cc0ac_4_k_cu_e60225b44cuda3std6ranges3__45__cpo4sizeE - _ZN34_INTERNAL_f77cc0ac_4_k_cu_e60225b44cuda3std3__48in_placeE)
_ZN34_INTERNAL_f77cc0ac_4_k_cu_e60225b44cuda3std3__48in_placeE:
	.zero		1
	.type		_ZN34_INTERNAL_f77cc0ac_4_k_cu_e60225b44cuda3std6ranges3__45__cpo4sizeE,@object
	.size		_ZN34_INTERNAL_f77cc0ac_4_k_cu_e60225b44cuda3std6ranges3__45__cpo4sizeE,(_ZN34_INTERNAL_f77cc0ac_4_k_cu_e60225b46thrust24THRUST_300001_SM_1000_NS12placeholders2_3E - _ZN34_INTERNAL_f77cc0ac_4_k_cu_e60225b44cuda3std6ranges3__45__cpo4sizeE)
_ZN34_INTERNAL_f77cc0ac_4_k_cu_e60225b44cuda3std6ranges3__45__cpo4sizeE:
	.zero		1
	.type		_ZN34_INTERNAL_f77cc0ac_4_k_cu_e60225b46thrust24THRUST_300001_SM_1000_NS12placeholders2_3E,@object
	.size		_ZN34_INTERNAL_f77cc0ac_4_k_cu_e60225b46thrust24THRUST_300001_SM_1000_NS12placeholders2_3E,(_ZN34_INTERNAL_f77cc0ac_4_k_cu_e60225b44cuda3std3__45__cpo6cbeginE - _ZN34_INTERNAL_f77cc0ac_4_k_cu_e60225b46thrust24THRUST_300001_SM_1000_NS12placeholders2_3E)
_ZN34_INTERNAL_f77cc0ac_4_k_cu_e60225b46thrust24THRUST_300001_SM_1000_NS12placeholders2_3E:
	.zero		1
	.type		_ZN34_INTERNAL_f77cc0ac_4_k_cu_e60225b44cuda3std3__45__cpo6cbeginE,@object
	.size		_ZN34_INTERNAL_f77cc0ac_4_k_cu_e60225b44cuda3std3__45__cpo6cbeginE,(_ZN34_INTERNAL_f77cc0ac_4_k_cu_e60225b44cuda3std6ranges3__45__cpo6cbeginE - _ZN34_INTERNAL_f77cc0ac_4_k_cu_e60225b44cuda3std3__45__cpo6cbeginE)
_ZN34_INTERNAL_f77cc0ac_4_k_cu_e60225b44cuda3std3__45__cpo6cbeginE:
	.zero		1
	.type		_ZN34_INTERNAL_f77cc0ac_4_k_cu_e60225b44cuda3std6ranges3__45__cpo6cbeginE,@object
	.size		_ZN34_INTERNAL_f77cc0ac_4_k_cu_e60225b44cuda3std6ranges3__45__cpo6cbeginE,(_ZN34_INTERNAL_f77cc0ac_4_k_cu_e60225b46thrust24THRUST_300001_SM_1000_NS12placeholders2_7E - _ZN34_INTERNAL_f77cc0ac_4_k_cu_e60225b44cuda3std6ranges3__45__cpo6cbeginE)
_ZN34_INTERNAL_f77cc0ac_4_k_cu_e60225b44cuda3std6ranges3__45__cpo6cbeginE:
	.zero		1
	.type		_ZN34_INTERNAL_f77cc0ac_4_k_cu_e60225b46thrust24THRUST_300001_SM_1000_NS12placeholders2_7E,@object
	.size		_ZN34_INTERNAL_f77cc0ac_4_k_cu_e60225b46thrust24THRUST_300001_SM_1000_NS12placeholders2_7E,(_ZN34_INTERNAL_f77cc0ac_4_k_cu_e60225b44cuda3std3__45__cpo7crbeginE - _ZN34_INTERNAL_f77cc0ac_4_k_cu_e60225b46thrust24THRUST_300001_SM_1000_NS12placeholders2_7E)
_ZN34_INTERNAL_f77cc0ac_4_k_cu_e60225b46thrust24THRUST_300001_SM_1000_NS12placeholders2_7E:
	.zero		1
	.type		_ZN34_INTERNAL_f77cc0ac_4_k_cu_e60225b44cuda3std3__45__cpo7crbeginE,@object
	.size		_ZN34_INTERNAL_f77cc0ac_4_k_cu_e60225b44cuda3std3__45__cpo7crbeginE,(_ZN34_INTERNAL_f77cc0ac_4_k_cu_e60225b44cuda3std6ranges3__45__cpo4nextE - _ZN34_INTERNAL_f77cc0ac_4_k_cu_e60225b44cuda3std3__45__cpo7crbeginE)
_ZN34_INTERNAL_f77cc0ac_4_k_cu_e60225b44cuda3std3__45__cpo7crbeginE:
	.zero		1
	.type		_ZN34_INTERNAL_f77cc0ac_4_k_cu_e60225b44cuda3std6ranges3__45__cpo4nextE,@object
	.size		_ZN34_INTERNAL_f77cc0ac_4_k_cu_e60225b44cuda3std6ranges3__45__cpo4nextE,(_ZN34_INTERNAL_f77cc0ac_4_k_cu_e60225b44cuda3std6ranges3__45__cpo4swapE - _ZN34_INTERNAL_f77cc0ac_4_k_cu_e60225b44cuda3std6ranges3__45__cpo4nextE)
_ZN34_INTERNAL_f77cc0ac_4_k_cu_e60225b44cuda3std6ranges3__45__cpo4nextE:
	.zero		1
	.type		_ZN34_INTERNAL_f77cc0ac_4_k_cu_e60225b44cuda3std6ranges3__45__cpo4swapE,@object
	.size		_ZN34_INTERNAL_f77cc0ac_4_k_cu_e60225b44cuda3std6ranges3__45__cpo4swapE,(_ZN34_INTERNAL_f77cc0ac_4_k_cu_e60225b46thrust24THRUST_300001_SM_1000_NS8cuda_cub10par_nosyncE - _ZN34_INTERNAL_f77cc0ac_4_k_cu_e60225b44cuda3std6ranges3__45__cpo4swapE)
_ZN34_INTERNAL_f77cc0ac_4_k_cu_e60225b44cuda3std6ranges3__45__cpo4swapE:
	.zero		1
	.type		_ZN34_INTERNAL_f77cc0ac_4_k_cu_e60225b46thrust24THRUST_300001_SM_1000_NS8cuda_cub10par_nosyncE,@object
	.size		_ZN34_INTERNAL_f77cc0ac_4_k_cu_e60225b46thrust24THRUST_300001_SM_1000_NS8cuda_cub10par_nosyncE,(_ZN34_INTERNAL_f77cc0ac_4_k_cu_e60225b46thrust24THRUST_300001_SM_1000_NS12placeholders2_9E - _ZN34_INTERNAL_f77cc0ac_4_k_cu_e60225b46thrust24THRUST_300001_SM_1000_NS8cuda_cub10par_nosyncE)
_ZN34_INTERNAL_f77cc0ac_4_k_cu_e60225b46thrust24THRUST_300001_SM_1000_NS8cuda_cub10par_nosyncE:
	.zero		1
	.type		_ZN34_INTERNAL_f77cc0ac_4_k_cu_e60225b46thrust24THRUST_300001_SM_1000_NS12placeholders2_9E,@object
	.size		_ZN34_INTERNAL_f77cc0ac_4_k_cu_e60225b46thrust24THRUST_300001_SM_1000_NS12placeholders2_9E,(_ZN34_INTERNAL_f77cc0ac_4_k_cu_e60225b44cuda3std3__436_GLOBAL__N__f77cc0ac_4_k_cu_e60225b46ignoreE - _ZN34_INTERNAL_f77cc0ac_4_k_cu_e60225b46thrust24THRUST_300001_SM_1000_NS12placeholders2_9E)
_ZN34_INTERNAL_f77cc0ac_4_k_cu_e60225b46thrust24THRUST_300001_SM_1000_NS12placeholders2_9E:
	.zero		1
	.type		_ZN34_INTERNAL_f77cc0ac_4_k_cu_e60225b44cuda3std3__436_GLOBAL__N__f77cc0ac_4_k_cu_e60225b46ignoreE,@object
	.size		_ZN34_INTERNAL_f77cc0ac_4_k_cu_e60225b44cuda3std3__436_GLOBAL__N__f77cc0ac_4_k_cu_e60225b46ignoreE,(_ZN34_INTERNAL_f77cc0ac_4_k_cu_e60225b44cuda3std6ranges3__45__cpo4dataE - _ZN34_INTERNAL_f77cc0ac_4_k_cu_e60225b44cuda3std3__436_GLOBAL__N__f77cc0ac_4_k_cu_e60225b46ignoreE)
_ZN34_INTERNAL_f77cc0ac_4_k_cu_e60225b44cuda3std3__436_GLOBAL__N__f77cc0ac_4_k_cu_e60225b46ignoreE:
	.zero		1
	.type		_ZN34_INTERNAL_f77cc0ac_4_k_cu_e60225b44cuda3std6ranges3__45__cpo4dataE,@object
	.size		_ZN34_INTERNAL_f77cc0ac_4_k_cu_e60225b44cuda3std6ranges3__45__cpo4dataE,(_ZN34_INTERNAL_f77cc0ac_4_k_cu_e60225b46thrust24THRUST_300001_SM_1000_NS12placeholders2_1E - _ZN34_INTERNAL_f77cc0ac_4_k_cu_e60225b44cuda3std6ranges3__45__cpo4dataE)
_ZN34_INTERNAL_f77cc0ac_4_k_cu_e60225b44cuda3std6ranges3__45__cpo4dataE:
	.zero		1
	.type		_ZN34_INTERNAL_f77cc0ac_4_k_cu_e60225b46thrust24THRUST_300001_SM_1000_NS12placeholders2_1E,@object
	.size		_ZN34_INTERNAL_f77cc0ac_4_k_cu_e60225b46thrust24THRUST_300001_SM_1000_NS12placeholders2_1E,(_ZN34_INTERNAL_f77cc0ac_4_k_cu_e60225b44cuda3std3__45__cpo5beginE - _ZN34_INTERNAL_f77cc0ac_4_k_cu_e60225b46thrust24THRUST_300001_SM_1000_NS12placeholders2_1E)
_ZN34_INTERNAL_f77cc0ac_4_k_cu_e60225b46thrust24THRUST_300001_SM_1000_NS12placeholders2_1E:
	.zero		1
	.type		_ZN34_INTERNAL_f77cc0ac_4_k_cu_e60225b44cuda3std3__45__cpo5beginE,@object
	.size		_ZN34_INTERNAL_f77cc0ac_4_k_cu_e60225b44cuda3std3__45__cpo5beginE,(_ZN34_INTERNAL_f77cc0ac_4_k_cu_e60225b44cuda3std6ranges3__45__cpo5beginE - _ZN34_INTERNAL_f77cc0ac_4_k_cu_e60225b44cuda3std3__45__cpo5beginE)
_ZN34_INTERNAL_f77cc0ac_4_k_cu_e60225b44cuda3std3__45__cpo5beginE:
	.zero		1
	.type		_ZN34_INTERNAL_f77cc0ac_4_k_cu_e60225b44cuda3std6ranges3__45__cpo5beginE,@object
	.size		_ZN34_INTERNAL_f77cc0ac_4_k_cu_e60225b44cuda3std6ranges3__45__cpo5beginE,(_ZN34_INTERNAL_f77cc0ac_4_k_cu_e60225b46thrust24THRUST_300001_SM_1000_NS12placeholders2_5E - _ZN34_INTERNAL_f77cc0ac_4_k_cu_e60225b44cuda3std6ranges3__45__cpo5beginE)
_ZN34_INTERNAL_f77cc0ac_4_k_cu_e60225b44cuda3std6ranges3__45__cpo5beginE:
	.zero		1
	.type		_ZN34_INTERNAL_f77cc0ac_4_k_cu_e60225b46thrust24THRUST_300001_SM_1000_NS12placeholders2_5E,@object
	.size		_ZN34_INTERNAL_f77cc0ac_4_k_cu_e60225b46thrust24THRUST_300001_SM_1000_NS12placeholders2_5E,(_ZN34_INTERNAL_f77cc0ac_4_k_cu_e60225b44cuda3std3__45__cpo6rbeginE - _ZN34_INTERNAL_f77cc0ac_4_k_cu_e60225b46thrust24THRUST_300001_SM_1000_NS12placeholders2_5E)
_ZN34_INTERNAL_f77cc0ac_4_k_cu_e60225b46thrust24THRUST_300001_SM_1000_NS12placeholders2_5E:
	.zero		1
	.type		_ZN34_INTERNAL_f77cc0ac_4_k_cu_e60225b44cuda3std3__45__cpo6rbeginE,@object
	.size		_ZN34_INTERNAL_f77cc0ac_4_k_cu_e60225b44cuda3std3__45__cpo6rbeginE,(_ZN34_INTERNAL_f77cc0ac_4_k_cu_e60225b44cuda3std6ranges3__45__cpo7advanceE - _ZN34_INTERNAL_f77cc0ac_4_k_cu_e60225b44cuda3std3__45__cpo6rbeginE)
_ZN34_INTERNAL_f77cc0ac_4_k_cu_e60225b44cuda3std3__45__cpo6rbeginE:
	.zero		1
	.type		_ZN34_INTERNAL_f77cc0ac_4_k_cu_e60225b44cuda3std6ranges3__45__cpo7advanceE,@object
	.size		_ZN34_INTERNAL_f77cc0ac_4_k_cu_e60225b44cuda3std6ranges3__45__cpo7advanceE,(_ZN34_INTERNAL_f77cc0ac_4_k_cu_e60225b44cuda3std3__47nulloptE - _ZN34_INTERNAL_f77cc0ac_4_k_cu_e60225b44cuda3std6ranges3__45__cpo7advanceE)
_ZN34_INTERNAL_f77cc0ac_4_k_cu_e60225b44cuda3std6ranges3__45__cpo7advanceE:
	.zero		1
	.type		_ZN34_INTERNAL_f77cc0ac_4_k_cu_e60225b44cuda3std3__47nulloptE,@object
	.size		_ZN34_INTERNAL_f77cc0ac_4_k_cu_e60225b44cuda3std3__47nulloptE,(_ZN34_INTERNAL_f77cc0ac_4_k_cu_e60225b44cuda3std6ranges3__45__cpo8distanceE - _ZN34_INTERNAL_f77cc0ac_4_k_cu_e60225b44cuda3std3__47nulloptE)
_ZN34_INTERNAL_f77cc0ac_4_k_cu_e60225b44cuda3std3__47nulloptE:
	.zero		1
	.type		_ZN34_INTERNAL_f77cc0ac_4_k_cu_e60225b44cuda3std6ranges3__45__cpo8distanceE,@object
	.size		_ZN34_INTERNAL_f77cc0ac_4_k_cu_e60225b44cuda3std6ranges3__45__cpo8distanceE,(_ZN34_INTERNAL_f77cc0ac_4_k_cu_e60225b46thrust24THRUST_300001_SM_1000_NS12placeholders3_10E - _ZN34_INTERNAL_f77cc0ac_4_k_cu_e60225b44cuda3std6ranges3__45__cpo8distanceE)
_ZN34_INTERNAL_f77cc0ac_4_k_cu_e60225b44cuda3std6ranges3__45__cpo8distanceE:
	.zero		1
	.type		_ZN34_INTERNAL_f77cc0ac_4_k_cu_e60225b46thrust24THRUST_300001_SM_1000_NS12placeholders3_10E,@object
	.size		_ZN34_INTERNAL_f77cc0ac_4_k_cu_e60225b46thrust24THRUST_300001_SM_1000_NS12placeholders3_10E,(_ZN34_INTERNAL_f77cc0ac_4_k_cu_e60225b44cuda3std3__419piecewise_constructE - _ZN34_INTERNAL_f77cc0ac_4_k_cu_e60225b46thrust24THRUST_300001_SM_1000_NS12placeholders3_10E)
_ZN34_INTERNAL_f77cc0ac_4_k_cu_e60225b46thrust24THRUST_300001_SM_1000_NS12placeholders3_10E:
	.zero		1
	.type		_ZN34_INTERNAL_f77cc0ac_4_k_cu_e60225b44cuda3std3__419piecewise_constructE,@object
	.size		_ZN34_INTERNAL_f77cc0ac_4_k_cu_e60225b44cuda3std3__419piecewise_constructE,(_ZN34_INTERNAL_f77cc0ac_4_k_cu_e60225b44cuda3std6ranges3__45__cpo5cdataE - _ZN34_INTERNAL_f77cc0ac_4_k_cu_e60225b44cuda3std3__419piecewise_constructE)
_ZN34_INTERNAL_f77cc0ac_4_k_cu_e60225b44cuda3std3__419piecewise_constructE:
	.zero		1
	.type		_ZN34_INTERNAL_f77cc0ac_4_k_cu_e60225b44cuda3std6ranges3__45__cpo5cdataE,@object
	.size		_ZN34_INTERNAL_f77cc0ac_4_k_cu_e60225b44cuda3std6ranges3__45__cpo5cdataE,(_ZN34_INTERNAL_f77cc0ac_4_k_cu_e60225b46thrust24THRUST_300001_SM_1000_NS12placeholders2_2E - _ZN34_INTERNAL_f77cc0ac_4_k_cu_e60225b44cuda3std6ranges3__45__cpo5cdataE)
_ZN34_INTERNAL_f77cc0ac_4_k_cu_e60225b44cuda3std6ranges3__45__cpo5cdataE:
	.zero		1
	.type		_ZN34_INTERNAL_f77cc0ac_4_k_cu_e60225b46thrust24THRUST_300001_SM_1000_NS12placeholders2_2E,@object
	.size		_ZN34_INTERNAL_f77cc0ac_4_k_cu_e60225b46thrust24THRUST_300001_SM_1000_NS12placeholders2_2E,(_ZN34_INTERNAL_f77cc0ac_4_k_cu_e60225b44cuda3std3__45__cpo3endE - _ZN34_INTERNAL_f77cc0ac_4_k_cu_e60225b46thrust24THRUST_300001_SM_1000_NS12placeholders2_2E)
_ZN34_INTERNAL_f77cc0ac_4_k_cu_e60225b46thrust24THRUST_300001_SM_1000_NS12placeholders2_2E:
	.zero		1
	.type		_ZN34_INTERNAL_f77cc0ac_4_k_cu_e60225b44cuda3std3__45__cpo3endE,@object
	.size		_ZN34_INTERNAL_f77cc0ac_4_k_cu_e60225b44cuda3std3__45__cpo3endE,(_ZN34_INTERNAL_f77cc0ac_4_k_cu_e60225b44cuda3std6ranges3__45__cpo3endE - _ZN34_INTERNAL_f77cc0ac_4_k_cu_e60225b44cuda3std3__45__cpo3endE)
_ZN34_INTERNAL_f77cc0ac_4_k_cu_e60225b44cuda3std3__45__cpo3endE:
	.zero		1
	.type		_ZN34_INTERNAL_f77cc0ac_4_k_cu_e60225b44cuda3std6ranges3__45__cpo3endE,@object
	.size		_ZN34_INTERNAL_f77cc0ac_4_k_cu_e60225b44cuda3std6ranges3__45__cpo3endE,(_ZN34_INTERNAL_f77cc0ac_4_k_cu_e60225b46thrust24THRUST_300001_SM_1000_NS12placeholders2_6E - _ZN34_INTERNAL_f77cc0ac_4_k_cu_e60225b44cuda3std6ranges3__45__cpo3endE)
_ZN34_INTERNAL_f77cc0ac_4_k_cu_e60225b44cuda3std6ranges3__45__cpo3endE:
	.zero		1
	.type		_ZN34_INTERNAL_f77cc0ac_4_k_cu_e60225b46thrust24THRUST_300001_SM_1000_NS12placeholders2_6E,@object
	.size		_ZN34_INTERNAL_f77cc0ac_4_k_cu_e60225b46thrust24THRUST_300001_SM_1000_NS12placeholders2_6E,(_ZN34_INTERNAL_f77cc0ac_4_k_cu_e60225b44cuda3std3__45__cpo4rendE - _ZN34_INTERNAL_f77cc0ac_4_k_cu_e60225b46thrust24THRUST_300001_SM_1000_NS12placeholders2_6E)
_ZN34_INTERNAL_f77cc0ac_4_k_cu_e60225b46thrust24THRUST_300001_SM_1000_NS12placeholders2_6E:
	.zero		1
	.type		_ZN34_INTERNAL_f77cc0ac_4_k_cu_e60225b44cuda3std3__45__cpo4rendE,@object
	.size		_ZN34_INTERNAL_f77cc0ac_4_k_cu_e60225b44cuda3std3__45__cpo4rendE,(_ZN34_INTERNAL_f77cc0ac_4_k_cu_e60225b44cuda3std6ranges3__45__cpo9iter_swapE - _ZN34_INTERNAL_f77cc0ac_4_k_cu_e60225b44cuda3std3__45__cpo4rendE)
_ZN34_INTERNAL_f77cc0ac_4_k_cu_e60225b44cuda3std3__45__cpo4rendE:
	.zero		1
	.type		_ZN34_INTERNAL_f77cc0ac_4_k_cu_e60225b44cuda3std6ranges3__45__cpo9iter_swapE,@object
	.size		_ZN34_INTERNAL_f77cc0ac_4_k_cu_e60225b44cuda3std6ranges3__45__cpo9iter_swapE,(_ZN34_INTERNAL_f77cc0ac_4_k_cu_e60225b44cuda3std3__48unexpectE - _ZN34_INTERNAL_f77cc0ac_4_k_cu_e60225b44cuda3std6ranges3__45__cpo9iter_swapE)
_ZN34_INTERNAL_f77cc0ac_4_k_cu_e60225b44cuda3std6ranges3__45__cpo9iter_swapE:
	.zero		1
	.type		_ZN34_INTERNAL_f77cc0ac_4_k_cu_e60225b44cuda3std3__48unexpectE,@object
	.size		_ZN34_INTERNAL_f77cc0ac_4_k_cu_e60225b44cuda3std3__48unexpectE,(_ZN34_INTERNAL_f77cc0ac_4_k_cu_e60225b46thrust24THRUST_300001_SM_1000_NS8cuda_cub3parE - _ZN34_INTERNAL_f77cc0ac_4_k_cu_e60225b44cuda3std3__48unexpectE)
_ZN34_INTERNAL_f77cc0ac_4_k_cu_e60225b44cuda3std3__48unexpectE:
	.zero		1
	.type		_ZN34_INTERNAL_f77cc0ac_4_k_cu_e60225b46thrust24THRUST_300001_SM_1000_NS8cuda_cub3parE,@object
	.size		_ZN34_INTERNAL_f77cc0ac_4_k_cu_e60225b46thrust24THRUST_300001_SM_1000_NS8cuda_cub3parE,(_ZN34_INTERNAL_f77cc0ac_4_k_cu_e60225b46thrust24THRUST_300001_SM_1000_NS12placeholders2_4E - _ZN34_INTERNAL_f77cc0ac_4_k_cu_e60225b46thrust24THRUST_300001_SM_1000_NS8cuda_cub3parE)
_ZN34_INTERNAL_f77cc0ac_4_k_cu_e60225b46thrust24THRUST_300001_SM_1000_NS8cuda_cub3parE:
	.zero		1
	.type		_ZN34_INTERNAL_f77cc0ac_4_k_cu_e60225b46thrust24THRUST_300001_SM_1000_NS12placeholders2_4E,@object
	.size		_ZN34_INTERNAL_f77cc0ac_4_k_cu_e60225b46thrust24THRUST_300001_SM_1000_NS12placeholders2_4E,(_ZN34_INTERNAL_f77cc0ac_4_k_cu_e60225b44cuda3std3__45__cpo4cendE - _ZN34_INTERNAL_f77cc0ac_4_k_cu_e60225b46thrust24THRUST_300001_SM_1000_NS12placeholders2_4E)
_ZN34_INTERNAL_f77cc0ac_4_k_cu_e60225b46thrust24THRUST_300001_SM_1000_NS12placeholders2_4E:
	.zero		1
	.type		_ZN34_INTERNAL_f77cc0ac_4_k_cu_e60225b44cuda3std3__45__cpo4cendE,@object
	.size		_ZN34_INTERNAL_f77cc0ac_4_k_cu_e60225b44cuda3std3__45__cpo4cendE,(_ZN34_INTERNAL_f77cc0ac_4_k_cu_e60225b44cuda3std6ranges3__45__cpo4cendE - _ZN34_INTERNAL_f77cc0ac_4_k_cu_e60225b44cuda3std3__45__cpo4cendE)
_ZN34_INTERNAL_f77cc0ac_4_k_cu_e60225b44cuda3std3__45__cpo4cendE:
	.zero		1
	.type		_ZN34_INTERNAL_f77cc0ac_4_k_cu_e60225b44cuda3std6ranges3__45__cpo4cendE,@object
	.size		_ZN34_INTERNAL_f77cc0ac_4_k_cu_e60225b44cuda3std6ranges3__45__cpo4cendE,(_ZN34_INTERNAL_f77cc0ac_4_k_cu_e60225b44cuda3std3__420unreachable_sentinelE - _ZN34_INTERNAL_f77cc0ac_4_k_cu_e60225b44cuda3std6ranges3__45__cpo4cendE)
_ZN34_INTERNAL_f77cc0ac_4_k_cu_e60225b44cuda3std6ranges3__45__cpo4cendE:
	.zero		1
	.type		_ZN34_INTERNAL_f77cc0ac_4_k_cu_e60225b44cuda3std3__420unreachable_sentinelE,@object
	.size		_ZN34_INTERNAL_f77cc0ac_4_k_cu_e60225b44cuda3std3__420unreachable_sentinelE,(_ZN34_INTERNAL_f77cc0ac_4_k_cu_e60225b44cuda3std6ranges3__45__cpo5ssizeE - _ZN34_INTERNAL_f77cc0ac_4_k_cu_e60225b44cuda3std3__420unreachable_sentinelE)
_ZN34_INTERNAL_f77cc0ac_4_k_cu_e60225b44cuda3std3__420unreachable_sentinelE:
	.zero		1
	.type		_ZN34_INTERNAL_f77cc0ac_4_k_cu_e60225b44cuda3std6ranges3__45__cpo5ssizeE,@object
	.size		_ZN34_INTERNAL_f77cc0ac_4_k_cu_e60225b44cuda3std6ranges3__45__cpo5ssizeE,(_ZN34_INTERNAL_f77cc0ac_4_k_cu_e60225b46thrust24THRUST_300001_SM_1000_NS12placeholders2_8E - _ZN34_INTERNAL_f77cc0ac_4_k_cu_e60225b44cuda3std6ranges3__45__cpo5ssizeE)
_ZN34_INTERNAL_f77cc0ac_4_k_cu_e60225b44cuda3std6ranges3__45__cpo5ssizeE:
	.zero		1
	.type		_ZN34_INTERNAL_f77cc0ac_4_k_cu_e60225b46thrust24THRUST_300001_SM_1000_NS12placeholders2_8E,@object
	.size		_ZN34_INTERNAL_f77cc0ac_4_k_cu_e60225b46thrust24THRUST_300001_SM_1000_NS12placeholders2_8E,(_ZN34_INTERNAL_f77cc0ac_4_k_cu_e60225b44cuda3std3__45__cpo5crendE - _ZN34_INTERNAL_f77cc0ac_4_k_cu_e60225b46thrust24THRUST_300001_SM_1000_NS12placeholders2_8E)
_ZN34_INTERNAL_f77cc0ac_4_k_cu_e60225b46thrust24THRUST_300001_SM_1000_NS12placeholders2_8E:
	.zero		1
	.type		_ZN34_INTERNAL_f77cc0ac_4_k_cu_e60225b44cuda3std3__45__cpo5crendE,@object
	.size		_ZN34_INTERNAL_f77cc0ac_4_k_cu_e60225b44cuda3std3__45__cpo5crendE,(_ZN34_INTERNAL_f77cc0ac_4_k_cu_e60225b44cuda3std6ranges3__45__cpo4prevE - _ZN34_INTERNAL_f77cc0ac_4_k_cu_e60225b44cuda3std3__45__cpo5crendE)
_ZN34_INTERNAL_f77cc0ac_4_k_cu_e60225b44cuda3std3__45__cpo5crendE:
	.zero		1
	.type		_ZN34_INTERNAL_f77cc0ac_4_k_cu_e60225b44cuda3std6ranges3__45__cpo4prevE,@object
	.size		_ZN34_INTERNAL_f77cc0ac_4_k_cu_e60225b44cuda3std6ranges3__45__cpo4prevE,(_ZN34_INTERNAL_f77cc0ac_4_k_cu_e60225b44cuda3std6ranges3__45__cpo9iter_moveE - _ZN34_INTERNAL_f77cc0ac_4_k_cu_e60225b44cuda3std6ranges3__45__cpo4prevE)
_ZN34_INTERNAL_f77cc0ac_4_k_cu_e60225b44cuda3std6ranges3__45__cpo4prevE:
	.zero		1
	.type		_ZN34_INTERNAL_f77cc0ac_4_k_cu_e60225b44cuda3std6ranges3__45__cpo9iter_moveE,@object
	.size		_ZN34_INTERNAL_f77cc0ac_4_k_cu_e60225b44cuda3std6ranges3__45__cpo9iter_moveE,(_ZN34_INTERNAL_f77cc0ac_4_k_cu_e60225b46thrust24THRUST_300001_SM_1000_NS6system6detail10sequential3seqE - _ZN34_INTERNAL_f77cc0ac_4_k_cu_e60225b44cuda3std6ranges3__45__cpo9iter_moveE)
_ZN34_INTERNAL_f77cc0ac_4_k_cu_e60225b44cuda3std6ranges3__45__cpo9iter_moveE:
	.zero		1
	.type		_ZN34_INTERNAL_f77cc0ac_4_k_cu_e60225b46thrust24THRUST_300001_SM_1000_NS6system6detail10sequential3seqE,@object
	.size		_ZN34_INTERNAL_f77cc0ac_4_k_cu_e60225b46thrust24THRUST_300001_SM_1000_NS6system6detail10sequential3seqE,(.L_31 - _ZN34_INTERNAL_f77cc0ac_4_k_cu_e60225b46thrust24THRUST_300001_SM_1000_NS6system6detail10sequential3seqE)
_ZN34_INTERNAL_f77cc0ac_4_k_cu_e60225b46thrust24THRUST_300001_SM_1000_NS6system6detail10sequential3seqE:
	.zero		1
.L_31:


//--------------------- .nv.shared._Z20pairs_trading_kernelPKdS0_Pii --------------------------
	.section	.nv.shared._Z20pairs_trading_kernelPKdS0_Pii,"aw",@nobits
	.sectionflags	@""
	.align	8
.nv.shared._Z20pairs_trading_kernelPKdS0_Pii:
	.zero		11072


//--------------------- .nv.constant0._ZN3cub18CUB_300001_SM_10006detail8for_each13static_kernelINS2_12policy_hub_t12policy_500_tEmN6thrust24THRUST_300001_SM_1000_NS8cuda_cub20__uninitialized_fill7functorINS7_10device_ptrIiEEiEEEEvT0_T1_ --------------------------
	.section	.nv.constant0._ZN3cub18CUB_300001_SM_10006detail8for_each13static_kernelINS2_12policy_hub_t12policy_500_tEmN6thrust24THRUST_300001_SM_1000_NS8cuda_cub20__uninitialized_fill7functorINS7_10device_ptrIiEEiEEEEvT0_T1_,"a",@progbits
	.sectionflags	@""
	.align	4
.nv.constant0._ZN3cub18CUB_300001_SM_10006detail8for_each13static_kernelINS2_12policy_hub_t12policy_500_tEmN6thrust24THRUST_300001_SM_1000_NS8cuda_cub20__uninitialized_fill7functorINS7_10device_ptrIiEEiEEEEvT0_T1_:
	.zero		920


//--------------------- .nv.constant0._ZN3cub18CUB_300001_SM_10006detail11EmptyKernelIvEEvv --------------------------
	.section	.nv.constant0._ZN3cub18CUB_300001_SM_10006detail11EmptyKernelIvEEvv,"a",@progbits
	.sectionflags	@""
	.align	4
.nv.constant0._ZN3cub18CUB_300001_SM_10006detail11EmptyKernelIvEEvv:
	.zero		896


//--------------------- .nv.constant0._Z20pairs_trading_kernelPKdS0_Pii --------------------------
	.section	.nv.constant0._Z20pairs_trading_kernelPKdS0_Pii,"a",@progbits
	.sectionflags	@""
	.align	4
.nv.constant0._Z20pairs_trading_kernelPKdS0_Pii:
	.zero		924


//--------------------- SYMBOLS --------------------------

	.type		.nv.reservedSmem.offset0,@object
	.size		.nv.reservedSmem.offset0,0x4
	.type		.nv.reservedSmem.cap,@object
	.size		.nv.reservedSmem.cap,0x4
